	.target	sm_100a

	.elftype	@"ET_EXEC"


//--------------------- .note.nv.tkinfo           --------------------------
	.section	.note.nv.tkinfo,"",@"SHT_NOTE"
	.sectionflags	@"SHF_NOTE_NV_TKINFO"
	.tkinfo
        /*0018*/ 	.word	0x00000002
        /*0030*/ 	.string	""
        /*0030*/ 	.string	"ptxas"
        /*0030*/ 	.string	"Cuda compilation tools, release 13.0, V13.0.88"
        /*0030*/ 	.string	"Build cuda_13.0.r13.0/compiler.36424714_0"
        /*0030*/ 	.string	"-arch sm_100a -m 64 "



//--------------------- .note.nv.cuinfo           --------------------------
	.section	.note.nv.cuinfo,"",@"SHT_NOTE"
	.sectionflags	@"SHF_NOTE_NV_CUINFO"
        /*0018*/ 	.short	0x0002
        /*001a*/ 	.short	0x0064
        /*001c*/ 	.short	0x0082
	.zero		2


//--------------------- .nv.info                  --------------------------
	.section	.nv.info,"",@"SHT_CUDA_INFO"
	.align	4


	//----- nvinfo : EIATTR_REGCOUNT
	.align		4
        /*0000*/ 	.byte	0x04, 0x2f
        /*0002*/ 	.short	(.L_12 - .L_11)
	.align		4
.L_11:
        /*0004*/ 	.word	index@(_ZN7cutlass13device_kernelIN5flash19enable_sm80_to_sm89INS1_16FlashAttnFwdSm80INS1_25CollectiveMainloopFwdSm80ILi8ELi1ELb1EN4cute5tupleIJNS5_1CILi128EEENS7_ILi112EEES8_EEELi128ENS_6half_tEfNS_4arch4Sm80ELb1ELb0ELb0ELb1ELb1ELb1ELb1ELb1EEENS1_21CollectiveEpilogueFwdINS6_IJS8_S8_S9_EEENS6_IJNS7_ILi1EEESH_SH_EEESB_SD_Li256ELb1ELb1ELb1ELb0EEENS1_36VarlenDynamicPersistentTileSchedulerILi128ELi112ELi256ELi256ELb1ELb1ELb0ELb1ELb1ELb1EEEEEEEEEvNT_6ParamsE)
        /*0008*/ 	.word	0x00000004


	//----- nvinfo : EIATTR_FRAME_SIZE
	.align		4
.L_12:
        /*000c*/ 	.byte	0x04, 0x11
        /*000e*/ 	.short	(.L_14 - .L_13)
	.align		4
.L_13:
        /*0010*/ 	.word	index@(_ZN7cutlass13device_kernelIN5flash19enable_sm80_to_sm89INS1_16FlashAttnFwdSm80INS1_25CollectiveMainloopFwdSm80ILi8ELi1ELb1EN4cute5tupleIJNS5_1CILi128EEENS7_ILi112EEES8_EEELi128ENS_6half_tEfNS_4arch4Sm80ELb1ELb0ELb0ELb1ELb1ELb1ELb1ELb1EEENS1_21CollectiveEpilogueFwdINS6_IJS8_S8_S9_EEENS6_IJNS7_ILi1EEESH_SH_EEESB_SD_Li256ELb1ELb1ELb1ELb0EEENS1_36VarlenDynamicPersistentTileSchedulerILi128ELi112ELi256ELi256ELb1ELb1ELb0ELb1ELb1ELb1EEEEEEEEEvNT_6ParamsE)
        /*0014*/ 	.word	0x00000000


	//----- nvinfo : EIATTR_REGCOUNT
	.align		4
.L_14:
        /*0018*/ 	.byte	0x04, 0x2f
        /*001a*/ 	.short	(.L_16 - .L_15)
	.align		4
.L_15:
        /*001c*/ 	.word	index@(_ZN7cutlass13device_kernelIN5flash19enable_sm80_to_sm89INS1_16FlashAttnFwdSm80INS1_25CollectiveMainloopFwdSm80ILi8ELi1ELb1EN4cute5tupleIJNS5_1CILi128EEENS7_ILi112EEES8_EEELi128ENS_6half_tEfNS_4arch4Sm80ELb1ELb0ELb0ELb1ELb1ELb0ELb1ELb1EEENS1_21CollectiveEpilogueFwdINS6_IJS8_S8_S9_EEENS6_IJNS7_ILi1EEESH_SH_EEESB_SD_Li256ELb1ELb1ELb1ELb0EEENS1_36VarlenDynamicPersistentTileSchedulerILi128ELi112ELi256ELi256ELb1ELb1ELb0ELb1ELb1ELb1EEEEEEEEEvNT_6ParamsE)
        /*0020*/ 	.word	0x00000004


	//----- nvinfo : EIATTR_FRAME_SIZE
	.align		4
.L_16:
        /*0024*/ 	.byte	0x04, 0x11
        /*0026*/ 	.short	(.L_18 - .L_17)
	.align		4
.L_17:
        /*0028*/ 	.word	index@(_ZN7cutlass13device_kernelIN5flash19enable_sm80_to_sm89INS1_16FlashAttnFwdSm80INS1_25CollectiveMainloopFwdSm80ILi8ELi1ELb1EN4cute5tupleIJNS5_1CILi128EEENS7_ILi112EEES8_EEELi128ENS_6half_tEfNS_4arch4Sm80ELb1ELb0ELb0ELb1ELb1ELb0ELb1ELb1EEENS1_21CollectiveEpilogueFwdINS6_IJS8_S8_S9_EEENS6_IJNS7_ILi1EEESH_SH_EEESB_SD_Li256ELb1ELb1ELb1ELb0EEENS1_36VarlenDynamicPersistentTileSchedulerILi128ELi112ELi256ELi256ELb1ELb1ELb0ELb1ELb1ELb1EEEEEEEEEvNT_6ParamsE)
        /*002c*/ 	.word	0x00000000


	//----- nvinfo : EIATTR_REGCOUNT
	.align		4
.L_18:
        /*0030*/ 	.byte	0x04, 0x2f
        /*0032*/ 	.short	(.L_20 - .L_19)
	.align		4
.L_19:
        /*0034*/ 	.word	index@(_ZN7cutlass13device_kernelIN5flash19enable_sm80_to_sm89INS1_16FlashAttnFwdSm80INS1_25CollectiveMainloopFwdSm80ILi4ELi1ELb0EN4cute5tupleIJNS5_1CILi128EEENS7_ILi64EEES8_EEELi128ENS_6half_tEfNS_4arch4Sm80ELb1ELb0ELb0ELb0ELb1ELb0ELb1ELb1EEENS1_21CollectiveEpilogueFwdINS6_IJS8_S8_S9_EEENS6_IJNS7_ILi1EEESH_SH_EEESB_SD_Li128ELb0ELb1ELb1ELb0EEENS1_30DynamicPersistentTileSchedulerILi128ELi128ELb1ELb1ELb0EEEEEEEEEvNT_6ParamsE)
        /*0038*/ 	.word	0x00000004


	//----- nvinfo : EIATTR_FRAME_SIZE
	.align		4
.L_20:
        /*003c*/ 	.byte	0x04, 0x11
        /*003e*/ 	.short	(.L_22 - .L_21)
	.align		4
.L_21:
        /*0040*/ 	.word	index@(_ZN7cutlass13device_kernelIN5flash19enable_sm80_to_sm89INS1_16FlashAttnFwdSm80INS1_25CollectiveMainloopFwdSm80ILi4ELi1ELb0EN4cute5tupleIJNS5_1CILi128EEENS7_ILi64EEES8_EEELi128ENS_6half_tEfNS_4arch4Sm80ELb1ELb0ELb0ELb0ELb1ELb0ELb1ELb1EEENS1_21CollectiveEpilogueFwdINS6_IJS8_S8_S9_EEENS6_IJNS7_ILi1EEESH_SH_EEESB_SD_Li128ELb0ELb1ELb1ELb0EEENS1_30DynamicPersistentTileSchedulerILi128ELi128ELb1ELb1ELb0EEEEEEEEEvNT_6ParamsE)
        /*0044*/ 	.word	0x00000000


	//----- nvinfo : EIATTR_REGCOUNT
	.align		4
.L_22:
        /*0048*/ 	.byte	0x04, 0x2f
        /*004a*/ 	.short	(.L_24 - .L_23)
	.align		4
.L_23:
        /*004c*/ 	.word	index@(_ZN7cutlass13device_kernelIN5flash19enable_sm80_to_sm89INS1_16FlashAttnFwdSm80INS1_25CollectiveMainloopFwdSm80ILi8ELi1ELb1EN4cute5tupleIJNS5_1CILi128EEENS7_ILi96EEES8_EEELi128ENS_6half_tEfNS_4arch4Sm80ELb0ELb1ELb0ELb1ELb1ELb1ELb1ELb1EEENS1_21CollectiveEpilogueFwdINS6_IJS8_S8_S9_EEENS6_IJNS7_ILi1EEESH_SH_EEESB_SD_Li256ELb1ELb1ELb1ELb0EEENS1_36VarlenDynamicPersistentTileSchedulerILi128ELi96ELi256ELi256ELb1ELb1ELb0ELb1ELb0ELb1EEEEEEEEEvNT_6ParamsE)
        /*0050*/ 	.word	0x00000004


	//----- nvinfo : EIATTR_FRAME_SIZE
	.align		4
.L_24:
        /*0054*/ 	.byte	0x04, 0x11
        /*0056*/ 	.short	(.L_26 - .L_25)
	.align		4
.L_25:
        /*0058*/ 	.word	index@(_ZN7cutlass13device_kernelIN5flash19enable_sm80_to_sm89INS1_16FlashAttnFwdSm80INS1_25CollectiveMainloopFwdSm80ILi8ELi1ELb1EN4cute5tupleIJNS5_1CILi128EEENS7_ILi96EEES8_EEELi128ENS_6half_tEfNS_4arch4Sm80ELb0ELb1ELb0ELb1ELb1ELb1ELb1ELb1EEENS1_21CollectiveEpilogueFwdINS6_IJS8_S8_S9_EEENS6_IJNS7_ILi1EEESH_SH_EEESB_SD_Li256ELb1ELb1ELb1ELb0EEENS1_36VarlenDynamicPersistentTileSchedulerILi128ELi96ELi256ELi256ELb1ELb1ELb0ELb1ELb0ELb1EEEEEEEEEvNT_6ParamsE)
        /*005c*/ 	.word	0x00000000


	//----- nvinfo : EIATTR_REGCOUNT
	.align		4
.L_26:
        /*0060*/ 	.byte	0x04, 0x2f
        /*0062*/ 	.short	(.L_28 - .L_27)
	.align		4
.L_27:
        /*0064*/ 	.word	index@(_ZN7cutlass13device_kernelIN5flash19enable_sm80_to_sm89INS1_16FlashAttnFwdSm80INS1_25CollectiveMainloopFwdSm80ILi8ELi1ELb1EN4cute5tupleIJNS5_1CILi128EEENS7_ILi96EEES8_EEELi128ENS_6half_tEfNS_4arch4Sm80ELb0ELb1ELb0ELb1ELb1ELb0ELb1ELb1EEENS1_21CollectiveEpilogueFwdINS6_IJS8_S8_S9_EEENS6_IJNS7_ILi1EEESH_SH_EEESB_SD_Li256ELb1ELb1ELb1ELb0EEENS1_36VarlenDynamicPersistentTileSchedulerILi128ELi96ELi256ELi256ELb1ELb1ELb0ELb1ELb0ELb1EEEEEEEEEvNT_6ParamsE)
        /*0068*/ 	.word	0x00000004


	//----- nvinfo : EIATTR_FRAME_SIZE
	.align		4
.L_28:
        /*006c*/ 	.byte	0x04, 0x11
        /*006e*/ 	.short	(.L_30 - .L_29)
	.align		4
.L_29:
        /*0070*/ 	.word	index@(_ZN7cutlass13device_kernelIN5flash19enable_sm80_to_sm89INS1_16FlashAttnFwdSm80INS1_25CollectiveMainloopFwdSm80ILi8ELi1ELb1EN4cute5tupleIJNS5_1CILi128EEENS7_ILi96EEES8_EEELi128ENS_6half_tEfNS_4arch4Sm80ELb0ELb1ELb0ELb1ELb1ELb0ELb1ELb1EEENS1_21CollectiveEpilogueFwdINS6_IJS8_S8_S9_EEENS6_IJNS7_ILi1EEESH_SH_EEESB_SD_Li256ELb1ELb1ELb1ELb0EEENS1_36VarlenDynamicPersistentTileSchedulerILi128ELi96ELi256ELi256ELb1ELb1ELb0ELb1ELb0ELb1EEEEEEEEEvNT_6ParamsE)
        /*0074*/ 	.word	0x00000000


	//----- nvinfo : EIATTR_REGCOUNT
	.align		4
.L_30:
        /*0078*/ 	.byte	0x04, 0x2f
        /*007a*/ 	.short	(.L_32 - .L_31)
	.align		4
.L_31:
        /*007c*/ 	.word	index@(_ZN7cutlass13device_kernelIN5flash19enable_sm80_to_sm89INS1_16FlashAttnFwdSm80INS1_25CollectiveMainloopFwdSm80ILi4ELi1ELb0EN4cute5tupleIJNS5_1CILi128EEENS7_ILi48EEES8_EEELi128ENS_6half_tEfNS_4arch4Sm80ELb0ELb1ELb0ELb0ELb1ELb0ELb1ELb1EEENS1_21CollectiveEpilogueFwdINS6_IJS8_S8_S9_EEENS6_IJNS7_ILi1EEESH_SH_EEESB_SD_Li128ELb0ELb1ELb1ELb0EEENS1_19SingleTileSchedulerILb0ELb1ELb1ELi128EEEEEEEEEvNT_6ParamsE)
        /*0080*/ 	.word	0x00000004


	//----- nvinfo : EIATTR_FRAME_SIZE
	.align		4
.L_32:
        /*0084*/ 	.byte	0x04, 0x11
        /*0086*/ 	.short	(.L_34 - .L_33)
	.align		4
.L_33:
        /*0088*/ 	.word	index@(_ZN7cutlass13device_kernelIN5flash19enable_sm80_to_sm89INS1_16FlashAttnFwdSm80INS1_25CollectiveMainloopFwdSm80ILi4ELi1ELb0EN4cute5tupleIJNS5_1CILi128EEENS7_ILi48EEES8_EEELi128ENS_6half_tEfNS_4arch4Sm80ELb0ELb1ELb0ELb0ELb1ELb0ELb1ELb1EEENS1_21CollectiveEpilogueFwdINS6_IJS8_S8_S9_EEENS6_IJNS7_ILi1EEESH_SH_EEESB_SD_Li128ELb0ELb1ELb1ELb0EEENS1_19SingleTileSchedulerILb0ELb1ELb1ELi128EEEEEEEEEvNT_6ParamsE)
        /*008c*/ 	.word	0x00000000


	//----- nvinfo : EIATTR_REGCOUNT
	.align		4
.L_34:
        /*0090*/ 	.byte	0x04, 0x2f
        /*0092*/ 	.short	(.L_36 - .L_35)
	.align		4
.L_35:
        /*0094*/ 	.word	index@(_ZN7cutlass13device_kernelIN5flash19enable_sm80_to_sm89INS1_16FlashAttnFwdSm80INS1_25CollectiveMainloopFwdSm80ILi8ELi1ELb1EN4cute5tupleIJNS5_1CILi128EEENS7_ILi112EEES8_EEELi128ENS_6half_tEfNS_4arch4Sm80ELb0ELb0ELb0ELb1ELb1ELb1ELb1ELb1EEENS1_21CollectiveEpilogueFwdINS6_IJS8_S8_S9_EEENS6_IJNS7_ILi1EEESH_SH_EEESB_SD_Li256ELb1ELb1ELb1ELb0EEENS1_36VarlenDynamicPersistentTileSchedulerILi128ELi112ELi256ELi256ELb1ELb1ELb0ELb0ELb1ELb1EEEEEEEEEvNT_6ParamsE)
        /*0098*/ 	.word	0x00000004


	//----- nvinfo : EIATTR_FRAME_SIZE
	.align		4
.L_36:
        /*009c*/ 	.byte	0x04, 0x11
        /*009e*/ 	.short	(.L_38 - .L_37)
	.align		4
.L_37:
        /*00a0*/ 	.word	index@(_ZN7cutlass13device_kernelIN5flash19enable_sm80_to_sm89INS1_16FlashAttnFwdSm80INS1_25CollectiveMainloopFwdSm80ILi8ELi1ELb1EN4cute5tupleIJNS5_1CILi128EEENS7_ILi112EEES8_EEELi128ENS_6half_tEfNS_4arch4Sm80ELb0ELb0ELb0ELb1ELb1ELb1ELb1ELb1EEENS1_21CollectiveEpilogueFwdINS6_IJS8_S8_S9_EEENS6_IJNS7_ILi1EEESH_SH_EEESB_SD_Li256ELb1ELb1ELb1ELb0EEENS1_36VarlenDynamicPersistentTileSchedulerILi128ELi112ELi256ELi256ELb1ELb1ELb0ELb0ELb1ELb1EEEEEEEEEvNT_6ParamsE)
        /*00a4*/ 	.word	0x00000000


	//----- nvinfo : EIATTR_REGCOUNT
	.align		4
.L_38:
        /*00a8*/ 	.byte	0x04, 0x2f
        /*00aa*/ 	.short	(.L_40 - .L_39)
	.align		4
.L_39:
        /*00ac*/ 	.word	index@(_ZN7cutlass13device_kernelIN5flash19enable_sm80_to_sm89INS1_16FlashAttnFwdSm80INS1_25CollectiveMainloopFwdSm80ILi8ELi1ELb1EN4cute5tupleIJNS5_1CILi128EEENS7_ILi112EEES8_EEELi128ENS_6half_tEfNS_4arch4Sm80ELb0ELb0ELb0ELb1ELb1ELb0ELb1ELb1EEENS1_21CollectiveEpilogueFwdINS6_IJS8_S8_S9_EEENS6_IJNS7_ILi1EEESH_SH_EEESB_SD_Li256ELb1ELb1ELb1ELb0EEENS1_36VarlenDynamicPersistentTileSchedulerILi128ELi112ELi256ELi256ELb1ELb1ELb0ELb0ELb1ELb1EEEEEEEEEvNT_6ParamsE)
        /*00b0*/ 	.word	0x00000004


	//----- nvinfo : EIATTR_FRAME_SIZE
	.align		4
.L_40:
        /*00b4*/ 	.byte	0x04, 0x11
        /*00b6*/ 	.short	(.L_42 - .L_41)
	.align		4
.L_41:
        /*00b8*/ 	.word	index@(_ZN7cutlass13device_kernelIN5flash19enable_sm80_to_sm89INS1_16FlashAttnFwdSm80INS1_25CollectiveMainloopFwdSm80ILi8ELi1ELb1EN4cute5tupleIJNS5_1CILi128EEENS7_ILi112EEES8_EEELi128ENS_6half_tEfNS_4arch4Sm80ELb0ELb0ELb0ELb1ELb1ELb0ELb1ELb1EEENS1_21CollectiveEpilogueFwdINS6_IJS8_S8_S9_EEENS6_IJNS7_ILi1EEESH_SH_EEESB_SD_Li256ELb1ELb1ELb1ELb0EEENS1_36VarlenDynamicPersistentTileSchedulerILi128ELi112ELi256ELi256ELb1ELb1ELb0ELb0ELb1ELb1EEEEEEEEEvNT_6ParamsE)
        /*00bc*/ 	.word	0x00000000


	//----- nvinfo : EIATTR_REGCOUNT
	.align		4
.L_42:
        /*00c0*/ 	.byte	0x04, 0x2f
        /*00c2*/ 	.short	(.L_44 - .L_43)
	.align		4
.L_43:
        /*00c4*/ 	.word	index@(_ZN7cutlass13device_kernelIN5flash19enable_sm80_to_sm89INS1_16FlashAttnFwdSm80INS1_25CollectiveMainloopFwdSm80ILi4ELi1ELb0EN4cute5tupleIJNS5_1CILi128EEENS7_ILi64EEES8_EEELi128ENS_6half_tEfNS_4arch4Sm80ELb0ELb0ELb0ELb0ELb1ELb0ELb1ELb1EEENS1_21CollectiveEpilogueFwdINS6_IJS8_S8_S9_EEENS6_IJNS7_ILi1EEESH_SH_EEESB_SD_Li128ELb0ELb1ELb1ELb0EEENS1_19SingleTileSchedulerILb0ELb1ELb1ELi128EEEEEEEEEvNT_6ParamsE)
        /*00c8*/ 	.word	0x00000004


	//----- nvinfo : EIATTR_FRAME_SIZE
	.align		4
.L_44:
        /*00cc*/ 	.byte	0x04, 0x11
        /*00ce*/ 	.short	(.L_46 - .L_45)
	.align		4
.L_45:
        /*00d0*/ 	.word	index@(_ZN7cutlass13device_kernelIN5flash19enable_sm80_to_sm89INS1_16FlashAttnFwdSm80INS1_25CollectiveMainloopFwdSm80ILi4ELi1ELb0EN4cute5tupleIJNS5_1CILi128EEENS7_ILi64EEES8_EEELi128ENS_6half_tEfNS_4arch4Sm80ELb0ELb0ELb0ELb0ELb1ELb0ELb1ELb1EEENS1_21CollectiveEpilogueFwdINS6_IJS8_S8_S9_EEENS6_IJNS7_ILi1EEESH_SH_EEESB_SD_Li128ELb0ELb1ELb1ELb0EEENS1_19SingleTileSchedulerILb0ELb1ELb1ELi128EEEEEEEEEvNT_6ParamsE)
        /*00d4*/ 	.word	0x00000000


	//----- nvinfo : EIATTR_REGCOUNT
	.align		4
.L_46:
        /*00d8*/ 	.byte	0x04, 0x2f
        /*00da*/ 	.short	(.L_48 - .L_47)
	.align		4
.L_47:
        /*00dc*/ 	.word	index@(_ZN7cutlass13device_kernelIN5flash19enable_sm80_to_sm89INS1_16FlashAttnFwdSm80INS1_25CollectiveMainloopFwdSm80ILi8ELi1ELb1EN4cute5tupleIJNS5_1CILi128EEES8_S8_EEELi128ENS_6half_tEfNS_4arch4Sm80ELb1ELb0ELb0ELb0ELb1ELb0ELb1ELb1EEENS1_21CollectiveEpilogueFwdIS9_NS6_IJNS7_ILi1EEESF_SF_EEESA_SC_Li256ELb0ELb1ELb1ELb0EEENS1_30DynamicPersistentTileSchedulerILi256ELi256ELb1ELb1ELb0EEEEEEEEEvNT_6ParamsE)
        /*00e0*/ 	.word	0x00000004


	//----- nvinfo : EIATTR_FRAME_SIZE
	.align		4
.L_48:
        /*00e4*/ 	.byte	0x04, 0x11
        /*00e6*/ 	.short	(.L_50 - .L_49)
	.align		4
.L_49:
        /*00e8*/ 	.word	index@(_ZN7cutlass13device_kernelIN5flash19enable_sm80_to_sm89INS1_16FlashAttnFwdSm80INS1_25CollectiveMainloopFwdSm80ILi8ELi1ELb1EN4cute5tupleIJNS5_1CILi128EEES8_S8_EEELi128ENS_6half_tEfNS_4arch4Sm80ELb1ELb0ELb0ELb0ELb1ELb0ELb1ELb1EEENS1_21CollectiveEpilogueFwdIS9_NS6_IJNS7_ILi1EEESF_SF_EEESA_SC_Li256ELb0ELb1ELb1ELb0EEENS1_30DynamicPersistentTileSchedulerILi256ELi256ELb1ELb1ELb0EEEEEEEEEvNT_6ParamsE)
        /*00ec*/ 	.word	0x00000000


	//----- nvinfo : EIATTR_REGCOUNT
	.align		4
.L_50:
        /*00f0*/ 	.byte	0x04, 0x2f
        /*00f2*/ 	.short	(.L_52 - .L_51)
	.align		4
.L_51:
        /*00f4*/ 	.word	index@(_ZN7cutlass13device_kernelIN5flash19enable_sm80_to_sm89INS1_16FlashAttnFwdSm80INS1_25CollectiveMainloopFwdSm80ILi8ELi1ELb1EN4cute5tupleIJNS5_1CILi128EEENS7_ILi96EEES8_EEELi128ENS_6half_tEfNS_4arch4Sm80ELb0ELb1ELb0ELb0ELb1ELb0ELb1ELb1EEENS1_21CollectiveEpilogueFwdINS6_IJS8_S8_S9_EEENS6_IJNS7_ILi1EEESH_SH_EEESB_SD_Li256ELb0ELb1ELb1ELb0EEENS1_19SingleTileSchedulerILb0ELb1ELb1ELi128EEEEEEEEEvNT_6ParamsE)
        /*00f8*/ 	.word	0x00000004


	//----- nvinfo : EIATTR_FRAME_SIZE
	.align		4
.L_52:
        /*00fc*/ 	.byte	0x04, 0x11
        /*00fe*/ 	.short	(.L_54 - .L_53)
	.align		4
.L_53:
        /*0100*/ 	.word	index@(_ZN7cutlass13device_kernelIN5flash19enable_sm80_to_sm89INS1_16FlashAttnFwdSm80INS1_25CollectiveMainloopFwdSm80ILi8ELi1ELb1EN4cute5tupleIJNS5_1CILi128EEENS7_ILi96EEES8_EEELi128ENS_6half_tEfNS_4arch4Sm80ELb0ELb1ELb0ELb0ELb1ELb0ELb1ELb1EEENS1_21CollectiveEpilogueFwdINS6_IJS8_S8_S9_EEENS6_IJNS7_ILi1EEESH_SH_EEESB_SD_Li256ELb0ELb1ELb1ELb0EEENS1_19SingleTileSchedulerILb0ELb1ELb1ELi128EEEEEEEEEvNT_6ParamsE)
        /*0104*/ 	.word	0x00000000


	//----- nvinfo : EIATTR_REGCOUNT
	.align		4
.L_54:
        /*0108*/ 	.byte	0x04, 0x2f
        /*010a*/ 	.short	(.L_56 - .L_55)
	.align		4
.L_55:
        /*010c*/ 	.word	index@(_ZN7cutlass13device_kernelIN5flash19enable_sm80_to_sm89INS1_16FlashAttnFwdSm80INS1_25CollectiveMainloopFwdSm80ILi8ELi1ELb1EN4cute5tupleIJNS5_1CILi128EEES8_S8_EEELi128ENS_6half_tEfNS_4arch4Sm80ELb0ELb0ELb0ELb0ELb1ELb0ELb1ELb1EEENS1_21CollectiveEpilogueFwdIS9_NS6_IJNS7_ILi1EEESF_SF_EEESA_SC_Li256ELb0ELb1ELb1ELb0EEENS1_19SingleTileSchedulerILb0ELb1ELb1ELi128EEEEEEEEEvNT_6ParamsE)
        /*0110*/ 	.word	0x00000004


	//----- nvinfo : EIATTR_FRAME_SIZE
	.align		4
.L_56:
        /*0114*/ 	.byte	0x04, 0x11
        /*0116*/ 	.short	(.L_58 - .L_57)
	.align		4
.L_57:
        /*0118*/ 	.word	index@(_ZN7cutlass13device_kernelIN5flash19enable_sm80_to_sm89INS1_16FlashAttnFwdSm80INS1_25CollectiveMainloopFwdSm80ILi8ELi1ELb1EN4cute5tupleIJNS5_1CILi128EEES8_S8_EEELi128ENS_6half_tEfNS_4arch4Sm80ELb0ELb0ELb0ELb0ELb1ELb0ELb1ELb1EEENS1_21CollectiveEpilogueFwdIS9_NS6_IJNS7_ILi1EEESF_SF_EEESA_SC_Li256ELb0ELb1ELb1ELb0EEENS1_19SingleTileSchedulerILb0ELb1ELb1ELi128EEEEEEEEEvNT_6ParamsE)
        /*011c*/ 	.word	0x00000000


	//----- nvinfo : EIATTR_MIN_STACK_SIZE
	.align		4
.L_58:
        /*0120*/ 	.byte	0x04, 0x12
        /*0122*/ 	.short	(.L_60 - .L_59)
	.align		4
.L_59:
        /*0124*/ 	.word	index@(_ZN7cutlass13device_kernelIN5flash19enable_sm80_to_sm89INS1_16FlashAttnFwdSm80INS1_25CollectiveMainloopFwdSm80ILi8ELi1ELb1EN4cute5tupleIJNS5_1CILi128EEES8_S8_EEELi128ENS_6half_tEfNS_4arch4Sm80ELb0ELb0ELb0ELb0ELb1ELb0ELb1ELb1EEENS1_21CollectiveEpilogueFwdIS9_NS6_IJNS7_ILi1EEESF_SF_EEESA_SC_Li256ELb0ELb1ELb1ELb0EEENS1_19SingleTileSchedulerILb0ELb1ELb1ELi128EEEEEEEEEvNT_6ParamsE)
        /*0128*/ 	.word	0x00000000


	//----- nvinfo : EIATTR_MIN_STACK_SIZE
	.align		4
.L_60:
        /*012c*/ 	.byte	0x04, 0x12
        /*012e*/ 	.short	(.L_62 - .L_61)
	.align		4
.L_61:
        /*0130*/ 	.word	index@(_ZN7cutlass13device_kernelIN5flash19enable_sm80_to_sm89INS1_16FlashAttnFwdSm80INS1_25CollectiveMainloopFwdSm80ILi8ELi1ELb1EN4cute5tupleIJNS5_1CILi128EEENS7_ILi96EEES8_EEELi128ENS_6half_tEfNS_4arch4Sm80ELb0ELb1ELb0ELb0ELb1ELb0ELb1ELb1EEENS1_21CollectiveEpilogueFwdINS6_IJS8_S8_S9_EEENS6_IJNS7_ILi1EEESH_SH_EEESB_SD_Li256ELb0ELb1ELb1ELb0EEENS1_19SingleTileSchedulerILb0ELb1ELb1ELi128EEEEEEEEEvNT_6ParamsE)
        /*0134*/ 	.word	0x00000000


	//----- nvinfo : EIATTR_MIN_STACK_SIZE
	.align		4
.L_62:
        /*0138*/ 	.byte	0x04, 0x12
        /*013a*/ 	.short	(.L_64 - .L_63)
	.align		4
.L_63:
        /*013c*/ 	.word	index@(_ZN7cutlass13device_kernelIN5flash19enable_sm80_to_sm89INS1_16FlashAttnFwdSm80INS1_25CollectiveMainloopFwdSm80ILi8ELi1ELb1EN4cute5tupleIJNS5_1CILi128EEES8_S8_EEELi128ENS_6half_tEfNS_4arch4Sm80ELb1ELb0ELb0ELb0ELb1ELb0ELb1ELb1EEENS1_21CollectiveEpilogueFwdIS9_NS6_IJNS7_ILi1EEESF_SF_EEESA_SC_Li256ELb0ELb1ELb1ELb0EEENS1_30DynamicPersistentTileSchedulerILi256ELi256ELb1ELb1ELb0EEEEEEEEEvNT_6ParamsE)
        /*0140*/ 	.word	0x00000000


	//----- nvinfo : EIATTR_MIN_STACK_SIZE
	.align		4
.L_64:
        /*0144*/ 	.byte	0x04, 0x12
        /*0146*/ 	.short	(.L_66 - .L_65)
	.align		4
.L_65:
        /*0148*/ 	.word	index@(_ZN7cutlass13device_kernelIN5flash19enable_sm80_to_sm89INS1_16FlashAttnFwdSm80INS1_25CollectiveMainloopFwdSm80ILi4ELi1ELb0EN4cute5tupleIJNS5_1CILi128EEENS7_ILi64EEES8_EEELi128ENS_6half_tEfNS_4arch4Sm80ELb0ELb0ELb0ELb0ELb1ELb0ELb1ELb1EEENS1_21CollectiveEpilogueFwdINS6_IJS8_S8_S9_EEENS6_IJNS7_ILi1EEESH_SH_EEESB_SD_Li128ELb0ELb1ELb1ELb0EEENS1_19SingleTileSchedulerILb0ELb1ELb1ELi128EEEEEEEEEvNT_6ParamsE)
        /*014c*/ 	.word	0x00000000


	//----- nvinfo : EIATTR_MIN_STACK_SIZE
	.align		4
.L_66:
        /*0150*/ 	.byte	0x04, 0x12
        /*0152*/ 	.short	(.L_68 - .L_67)
	.align		4
.L_67:
        /*0154*/ 	.word	index@(_ZN7cutlass13device_kernelIN5flash19enable_sm80_to_sm89INS1_16FlashAttnFwdSm80INS1_25CollectiveMainloopFwdSm80ILi8ELi1ELb1EN4cute5tupleIJNS5_1CILi128EEENS7_ILi112EEES8_EEELi128ENS_6half_tEfNS_4arch4Sm80ELb0ELb0ELb0ELb1ELb1ELb0ELb1ELb1EEENS1_21CollectiveEpilogueFwdINS6_IJS8_S8_S9_EEENS6_IJNS7_ILi1EEESH_SH_EEESB_SD_Li256ELb1ELb1ELb1ELb0EEENS1_36VarlenDynamicPersistentTileSchedulerILi128ELi112ELi256ELi256ELb1ELb1ELb0ELb0ELb1ELb1EEEEEEEEEvNT_6ParamsE)
        /*0158*/ 	.word	0x00000000


	//----- nvinfo : EIATTR_MIN_STACK_SIZE
	.align		4
.L_68:
        /*015c*/ 	.byte	0x04, 0x12
        /*015e*/ 	.short	(.L_70 - .L_69)
	.align		4
.L_69:
        /*0160*/ 	.word	index@(_ZN7cutlass13device_kernelIN5flash19enable_sm80_to_sm89INS1_16FlashAttnFwdSm80INS1_25CollectiveMainloopFwdSm80ILi8ELi1ELb1EN4cute5tupleIJNS5_1CILi128EEENS7_ILi112EEES8_EEELi128ENS_6half_tEfNS_4arch4Sm80ELb0ELb0ELb0ELb1ELb1ELb1ELb1ELb1EEENS1_21CollectiveEpilogueFwdINS6_IJS8_S8_S9_EEENS6_IJNS7_ILi1EEESH_SH_EEESB_SD_Li256ELb1ELb1ELb1ELb0EEENS1_36VarlenDynamicPersistentTileSchedulerILi128ELi112ELi256ELi256ELb1ELb1ELb0ELb0ELb1ELb1EEEEEEEEEvNT_6ParamsE)
        /*0164*/ 	.word	0x00000000


	//----- nvinfo : EIATTR_MIN_STACK_SIZE
	.align		4
.L_70:
        /*0168*/ 	.byte	0x04, 0x12
        /*016a*/ 	.short	(.L_72 - .L_71)
	.align		4
.L_71:
        /*016c*/ 	.word	index@(_ZN7cutlass13device_kernelIN5flash19enable_sm80_to_sm89INS1_16FlashAttnFwdSm80INS1_25CollectiveMainloopFwdSm80ILi4ELi1ELb0EN4cute5tupleIJNS5_1CILi128EEENS7_ILi48EEES8_EEELi128ENS_6half_tEfNS_4arch4Sm80ELb0ELb1ELb0ELb0ELb1ELb0ELb1ELb1EEENS1_21CollectiveEpilogueFwdINS6_IJS8_S8_S9_EEENS6_IJNS7_ILi1EEESH_SH_EEESB_SD_Li128ELb0ELb1ELb1ELb0EEENS1_19SingleTileSchedulerILb0ELb1ELb1ELi128EEEEEEEEEvNT_6ParamsE)
        /*0170*/ 	.word	0x00000000


	//----- nvinfo : EIATTR_MIN_STACK_SIZE
	.align		4
.L_72:
        /*0174*/ 	.byte	0x04, 0x12
        /*0176*/ 	.short	(.L_74 - .L_73)
	.align		4
.L_73:
        /*0178*/ 	.word	index@(_ZN7cutlass13device_kernelIN5flash19enable_sm80_to_sm89INS1_16FlashAttnFwdSm80INS1_25CollectiveMainloopFwdSm80ILi8ELi1ELb1EN4cute5tupleIJNS5_1CILi128EEENS7_ILi96EEES8_EEELi128ENS_6half_tEfNS_4arch4Sm80ELb0ELb1ELb0ELb1ELb1ELb0ELb1ELb1EEENS1_21CollectiveEpilogueFwdINS6_IJS8_S8_S9_EEENS6_IJNS7_ILi1EEESH_SH_EEESB_SD_Li256ELb1ELb1ELb1ELb0EEENS1_36VarlenDynamicPersistentTileSchedulerILi128ELi96ELi256ELi256ELb1ELb1ELb0ELb1ELb0ELb1EEEEEEEEEvNT_6ParamsE)
        /*017c*/ 	.word	0x00000000


	//----- nvinfo : EIATTR_MIN_STACK_SIZE
	.align		4
.L_74:
        /*0180*/ 	.byte	0x04, 0x12
        /*0182*/ 	.short	(.L_76 - .L_75)
	.align		4
.L_75:
        /*0184*/ 	.word	index@(_ZN7cutlass13device_kernelIN5flash19enable_sm80_to_sm89INS1_16FlashAttnFwdSm80INS1_25CollectiveMainloopFwdSm80ILi8ELi1ELb1EN4cute5tupleIJNS5_1CILi128EEENS7_ILi96EEES8_EEELi128ENS_6half_tEfNS_4arch4Sm80ELb0ELb1ELb0ELb1ELb1ELb1ELb1ELb1EEENS1_21CollectiveEpilogueFwdINS6_IJS8_S8_S9_EEENS6_IJNS7_ILi1EEESH_SH_EEESB_SD_Li256ELb1ELb1ELb1ELb0EEENS1_36VarlenDynamicPersistentTileSchedulerILi128ELi96ELi256ELi256ELb1ELb1ELb0ELb1ELb0ELb1EEEEEEEEEvNT_6ParamsE)
        /*0188*/ 	.word	0x00000000


	//----- nvinfo : EIATTR_MIN_STACK_SIZE
	.align		4
.L_76:
        /*018c*/ 	.byte	0x04, 0x12
        /*018e*/ 	.short	(.L_78 - .L_77)
	.align		4
.L_77:
        /*0190*/ 	.word	index@(_ZN7cutlass13device_kernelIN5flash19enable_sm80_to_sm89INS1_16FlashAttnFwdSm80INS1_25CollectiveMainloopFwdSm80ILi4ELi1ELb0EN4cute5tupleIJNS5_1CILi128EEENS7_ILi64EEES8_EEELi128ENS_6half_tEfNS_4arch4Sm80ELb1ELb0ELb0ELb0ELb1ELb0ELb1ELb1EEENS1_21CollectiveEpilogueFwdINS6_IJS8_S8_S9_EEENS6_IJNS7_ILi1EEESH_SH_EEESB_SD_Li128ELb0ELb1ELb1ELb0EEENS1_30DynamicPersistentTileSchedulerILi128ELi128ELb1ELb1ELb0EEEEEEEEEvNT_6ParamsE)
        /*0194*/ 	.word	0x00000000


	//----- nvinfo : EIATTR_MIN_STACK_SIZE
	.align		4
.L_78:
        /*0198*/ 	.byte	0x04, 0x12
        /*019a*/ 	.short	(.L_80 - .L_79)
	.align		4
.L_79:
        /*019c*/ 	.word	index@(_ZN7cutlass13device_kernelIN5flash19enable_sm80_to_sm89INS1_16FlashAttnFwdSm80INS1_25CollectiveMainloopFwdSm80ILi8ELi1ELb1EN4cute5tupleIJNS5_1CILi128EEENS7_ILi112EEES8_EEELi128ENS_6half_tEfNS_4arch4Sm80ELb1ELb0ELb0ELb1ELb1ELb0ELb1ELb1EEENS1_21CollectiveEpilogueFwdINS6_IJS8_S8_S9_EEENS6_IJNS7_ILi1EEESH_SH_EEESB_SD_Li256ELb1ELb1ELb1ELb0EEENS1_36VarlenDynamicPersistentTileSchedulerILi128ELi112ELi256ELi256ELb1ELb1ELb0ELb1ELb1ELb1EEEEEEEEEvNT_6ParamsE)
        /*01a0*/ 	.word	0x00000000


	//----- nvinfo : EIATTR_MIN_STACK_SIZE
	.align		4
.L_80:
        /*01a4*/ 	.byte	0x04, 0x12
        /*01a6*/ 	.short	(.L_82 - .L_81)
	.align		4
.L_81:
        /*01a8*/ 	.word	index@(_ZN7cutlass13device_kernelIN5flash19enable_sm80_to_sm89INS1_16FlashAttnFwdSm80INS1_25CollectiveMainloopFwdSm80ILi8ELi1ELb1EN4cute5tupleIJNS5_1CILi128EEENS7_ILi112EEES8_EEELi128ENS_6half_tEfNS_4arch4Sm80ELb1ELb0ELb0ELb1ELb1ELb1ELb1ELb1EEENS1_21CollectiveEpilogueFwdINS6_IJS8_S8_S9_EEENS6_IJNS7_ILi1EEESH_SH_EEESB_SD_Li256ELb1ELb1ELb1ELb0EEENS1_36VarlenDynamicPersistentTileSchedulerILi128ELi112ELi256ELi256ELb1ELb1ELb0ELb1ELb1ELb1EEEEEEEEEvNT_6ParamsE)
        /*01ac*/ 	.word	0x00000000
.L_82:


//--------------------- .nv.compat                --------------------------
	.section	.nv.compat,"",@"SHT_CUDA_COMPAT_INFO"
	.align	4
        /*0000*/ 	.byte	0x02, 0x09, 0x01, 0x00, 0x02, 0x02, 0x01, 0x00, 0x02, 0x05, 0x05, 0x00, 0x03, 0x07, 0x01, 0x01
        /*0010*/ 	.byte	0x02, 0x03, 0x00, 0x00, 0x02, 0x06, 0x01, 0x00, 0x04, 0x0b, 0x08, 0x00, 0x09, 0x00, 0x00, 0x00
        /*0020*/ 	.byte	0x00, 0x00, 0x00, 0x00


//--------------------- .nv.info._ZN7cutlass13device_kernelIN5flash19enable_sm80_to_sm89INS1_16FlashAttnFwdSm80INS1_25CollectiveMainloopFwdSm80ILi8ELi1ELb1EN4cute5tupleIJNS5_1CILi128EEES8_S8_EEELi128ENS_6half_tEfNS_4arch4Sm80ELb0ELb0ELb0ELb0ELb1ELb0ELb1ELb1EEENS1_21CollectiveEpilogueFwdIS9_NS6_IJNS7_ILi1EEESF_SF_EEESA_SC_Li256ELb0ELb1ELb1ELb0EEENS1_19SingleTileSchedulerILb0ELb1ELb1ELi128EEEEEEEEEvNT_6ParamsE --------------------------
	.section	.nv.info._ZN7cutlass13device_kernelIN5flash19enable_sm80_to_sm89INS1_16FlashAttnFwdSm80INS1_25CollectiveMainloopFwdSm80ILi8ELi1ELb1EN4cute5tupleIJNS5_1CILi128EEES8_S8_EEELi128ENS_6half_tEfNS_4arch4Sm80ELb0ELb0ELb0ELb0ELb1ELb0ELb1ELb1EEENS1_21CollectiveEpilogueFwdIS9_NS6_IJNS7_ILi1EEESF_SF_EEESA_SC_Li256ELb0ELb1ELb1ELb0EEENS1_19SingleTileSchedulerILb0ELb1ELb1ELi128EEEEEEEEEvNT_6ParamsE,"",@"SHT_CUDA_INFO"
	.sectionflags	@""
	.align	4


	//----- nvinfo : EIATTR_CUDA_API_VERSION
	.align		4
        /*0000*/ 	.byte	0x04, 0x37
        /*0002*/ 	.short	(.L_84 - .L_83)
.L_83:
        /*0004*/ 	.word	0x00000082


	//----- nvinfo : EIATTR_KPARAM_INFO
	.align		4
.L_84:
        /*0008*/ 	.byte	0x04, 0x17
        /*000a*/ 	.short	(.L_86 - .L_85)
.L_85:
        /*000c*/ 	.word	0x00000000
        /*0010*/ 	.short	0x0000
        /*0012*/ 	.short	0x0000
        /*0014*/ 	.byte	0x00, 0xf0, 0x61, 0x10


	//----- nvinfo : EIATTR_SPARSE_MMA_MASK
	.align		4
.L_86:
        /*0018*/ 	.byte	0x03, 0x50
        /*001a*/ 	.short	0x0000


	//----- nvinfo : EIATTR_MAXREG_COUNT
	.align		4
        /*001c*/ 	.byte	0x03, 0x1b
        /*001e*/ 	.short	0x00ff


	//----- nvinfo : EIATTR_MERCURY_ISA_VERSION
	.align		4
        /*0020*/ 	.byte	0x03, 0x5f
        /*0022*/ 	.short	0x0101


	//----- nvinfo : EIATTR_VRC_CTA_INIT_COUNT
	.align		4
        /*0024*/ 	.byte	0x02, 0x4a
	.zero		1
	.zero		1


	//----- nvinfo : EIATTR_EXIT_INSTR_OFFSETS
	.align		4
        /*0028*/ 	.byte	0x04, 0x1c
        /*002a*/ 	.short	(.L_88 - .L_87)


	//   ....[0]....
.L_87:
        /*002c*/ 	.word	0x00000010


	//----- nvinfo : EIATTR_MAX_THREADS
	.align		4
.L_88:
        /*0030*/ 	.byte	0x04, 0x05
        /*0032*/ 	.short	(.L_90 - .L_89)
.L_89:
        /*0034*/ 	.word	0x00000100
        /*0038*/ 	.word	0x00000001
        /*003c*/ 	.word	0x00000001


	//----- nvinfo : EIATTR_CBANK_PARAM_SIZE
	.align		4
.L_90:
        /*0040*/ 	.byte	0x03, 0x19
        /*0042*/ 	.short	0x0418


	//----- nvinfo : EIATTR_PARAM_CBANK
	.align		4
        /*0044*/ 	.byte	0x04, 0x0a
        /*0046*/ 	.short	(.L_92 - .L_91)
	.align		4
.L_91:
        /*0048*/ 	.word	index@(.nv.constant0._ZN7cutlass13device_kernelIN5flash19enable_sm80_to_sm89INS1_16FlashAttnFwdSm80INS1_25CollectiveMainloopFwdSm80ILi8ELi1ELb1EN4cute5tupleIJNS5_1CILi128EEES8_S8_EEELi128ENS_6half_tEfNS_4arch4Sm80ELb0ELb0ELb0ELb0ELb1ELb0ELb1ELb1EEENS1_21CollectiveEpilogueFwdIS9_NS6_IJNS7_ILi1EEESF_SF_EEESA_SC_Li256ELb0ELb1ELb1ELb0EEENS1_19SingleTileSchedulerILb0ELb1ELb1ELi128EEEEEEEEEvNT_6ParamsE)
        /*004c*/ 	.short	0x0380
        /*004e*/ 	.short	0x0418


	//----- nvinfo : EIATTR_SW_WAR
	.align		4
.L_92:
        /*0050*/ 	.byte	0x04, 0x36
        /*0052*/ 	.short	(.L_94 - .L_93)
.L_93:
        /*0054*/ 	.word	0x00000008
.L_94:


//--------------------- .nv.info._ZN7cutlass13device_kernelIN5flash19enable_sm80_to_sm89INS1_16FlashAttnFwdSm80INS1_25CollectiveMainloopFwdSm80ILi8ELi1ELb1EN4cute5tupleIJNS5_1CILi128EEENS7_ILi96EEES8_EEELi128ENS_6half_tEfNS_4arch4Sm80ELb0ELb1ELb0ELb0ELb1ELb0ELb1ELb1EEENS1_21CollectiveEpilogueFwdINS6_IJS8_S8_S9_EEENS6_IJNS7_ILi1EEESH_SH_EEESB_SD_Li256ELb0ELb1ELb1ELb0EEENS1_19SingleTileSchedulerILb0ELb1ELb1ELi128EEEEEEEEEvNT_6ParamsE --------------------------
	.section	.nv.info._ZN7cutlass13device_kernelIN5flash19enable_sm80_to_sm89INS1_16FlashAttnFwdSm80INS1_25CollectiveMainloopFwdSm80ILi8ELi1ELb1EN4cute5tupleIJNS5_1CILi128EEENS7_ILi96EEES8_EEELi128ENS_6half_tEfNS_4arch4Sm80ELb0ELb1ELb0ELb0ELb1ELb0ELb1ELb1EEENS1_21CollectiveEpilogueFwdINS6_IJS8_S8_S9_EEENS6_IJNS7_ILi1EEESH_SH_EEESB_SD_Li256ELb0ELb1ELb1ELb0EEENS1_19SingleTileSchedulerILb0ELb1ELb1ELi128EEEEEEEEEvNT_6ParamsE,"",@"SHT_CUDA_INFO"
	.sectionflags	@""
	.align	4


	//----- nvinfo : EIATTR_CUDA_API_VERSION
	.align		4
        /*0000*/ 	.byte	0x04, 0x37
        /*0002*/ 	.short	(.L_96 - .L_95)
.L_95:
        /*0004*/ 	.word	0x00000082


	//----- nvinfo : EIATTR_KPARAM_INFO
	.align		4
.L_96:
        /*0008*/ 	.byte	0x04, 0x17
        /*000a*/ 	.short	(.L_98 - .L_97)
.L_97:
        /*000c*/ 	.word	0x00000000
        /*0010*/ 	.short	0x0000
        /*0012*/ 	.short	0x0000
        /*0014*/ 	.byte	0x00, 0xf0, 0x61, 0x10


	//----- nvinfo : EIATTR_SPARSE_MMA_MASK
	.align		4
.L_98:
        /*0018*/ 	.byte	0x03, 0x50
        /*001a*/ 	.short	0x0000


	//----- nvinfo : EIATTR_MAXREG_COUNT
	.align		4
        /*001c*/ 	.byte	0x03, 0x1b
        /*001e*/ 	.short	0x00ff


	//----- nvinfo : EIATTR_MERCURY_ISA_VERSION
	.align		4
        /*0020*/ 	.byte	0x03, 0x5f
        /*0022*/ 	.short	0x0101


	//----- nvinfo : EIATTR_VRC_CTA_INIT_COUNT
	.align		4
        /*0024*/ 	.byte	0x02, 0x4a
	.zero		1
	.zero		1


	//----- nvinfo : EIATTR_EXIT_INSTR_OFFSETS
	.align		4
        /*0028*/ 	.byte	0x04, 0x1c
        /*002a*/ 	.short	(.L_100 - .L_99)


	//   ....[0]....
.L_99:
        /*002c*/ 	.word	0x00000010


	//----- nvinfo : EIATTR_MAX_THREADS
	.align		4
.L_100:
        /*0030*/ 	.byte	0x04, 0x05
        /*0032*/ 	.short	(.L_102 - .L_101)
.L_101:
        /*0034*/ 	.word	0x00000100
        /*0038*/ 	.word	0x00000001
        /*003c*/ 	.word	0x00000001


	//----- nvinfo : EIATTR_CBANK_PARAM_SIZE
	.align		4
.L_102:
        /*0040*/ 	.byte	0x03, 0x19
        /*0042*/ 	.short	0x0418


	//----- nvinfo : EIATTR_PARAM_CBANK
	.align		4
        /*0044*/ 	.byte	0x04, 0x0a
        /*0046*/ 	.short	(.L_104 - .L_103)
	.align		4
.L_103:
        /*0048*/ 	.word	index@(.nv.constant0._ZN7cutlass13device_kernelIN5flash19enable_sm80_to_sm89INS1_16FlashAttnFwdSm80INS1_25CollectiveMainloopFwdSm80ILi8ELi1ELb1EN4cute5tupleIJNS5_1CILi128EEENS7_ILi96EEES8_EEELi128ENS_6half_tEfNS_4arch4Sm80ELb0ELb1ELb0ELb0ELb1ELb0ELb1ELb1EEENS1_21CollectiveEpilogueFwdINS6_IJS8_S8_S9_EEENS6_IJNS7_ILi1EEESH_SH_EEESB_SD_Li256ELb0ELb1ELb1ELb0EEENS1_19SingleTileSchedulerILb0ELb1ELb1ELi128EEEEEEEEEvNT_6ParamsE)
        /*004c*/ 	.short	0x0380
        /*004e*/ 	.short	0x0418


	//----- nvinfo : EIATTR_SW_WAR
	.align		4
.L_104:
        /*0050*/ 	.byte	0x04, 0x36
        /*0052*/ 	.short	(.L_106 - .L_105)
.L_105:
        /*0054*/ 	.word	0x00000008
.L_106:


//--------------------- .nv.info._ZN7cutlass13device_kernelIN5flash19enable_sm80_to_sm89INS1_16FlashAttnFwdSm80INS1_25CollectiveMainloopFwdSm80ILi8ELi1ELb1EN4cute5tupleIJNS5_1CILi128EEES8_S8_EEELi128ENS_6half_tEfNS_4arch4Sm80ELb1ELb0ELb0ELb0ELb1ELb0ELb1ELb1EEENS1_21CollectiveEpilogueFwdIS9_NS6_IJNS7_ILi1EEESF_SF_EEESA_SC_Li256ELb0ELb1ELb1ELb0EEENS1_30DynamicPersistentTileSchedulerILi256ELi256ELb1ELb1ELb0EEEEEEEEEvNT_6ParamsE --------------------------
	.section	.nv.info._ZN7cutlass13device_kernelIN5flash19enable_sm80_to_sm89INS1_16FlashAttnFwdSm80INS1_25CollectiveMainloopFwdSm80ILi8ELi1ELb1EN4cute5tupleIJNS5_1CILi128EEES8_S8_EEELi128ENS_6half_tEfNS_4arch4Sm80ELb1ELb0ELb0ELb0ELb1ELb0ELb1ELb1EEENS1_21CollectiveEpilogueFwdIS9_NS6_IJNS7_ILi1EEESF_SF_EEESA_SC_Li256ELb0ELb1ELb1ELb0EEENS1_30DynamicPersistentTileSchedulerILi256ELi256ELb1ELb1ELb0EEEEEEEEEvNT_6ParamsE,"",@"SHT_CUDA_INFO"
	.sectionflags	@""
	.align	4


	//----- nvinfo : EIATTR_CUDA_API_VERSION
	.align		4
        /*0000*/ 	.byte	0x04, 0x37
        /*0002*/ 	.short	(.L_108 - .L_107)
.L_107:
        /*0004*/ 	.word	0x00000082


	//----- nvinfo : EIATTR_KPARAM_INFO
	.align		4
.L_108:
        /*0008*/ 	.byte	0x04, 0x17
        /*000a*/ 	.short	(.L_110 - .L_109)
.L_109:
        /*000c*/ 	.word	0x00000000
        /*0010*/ 	.short	0x0000
        /*0012*/ 	.short	0x0000
        /*0014*/ 	.byte	0x00, 0xf0, 0xa1, 0x10


	//----- nvinfo : EIATTR_SPARSE_MMA_MASK
	.align		4
.L_110:
        /*0018*/ 	.byte	0x03, 0x50
        /*001a*/ 	.short	0x0000


	//----- nvinfo : EIATTR_MAXREG_COUNT
	.align		4
        /*001c*/ 	.byte	0x03, 0x1b
        /*001e*/ 	.short	0x00ff


	//----- nvinfo : EIATTR_MERCURY_ISA_VERSION
	.align		4
        /*0020*/ 	.byte	0x03, 0x5f
        /*0022*/ 	.short	0x0101


	//----- nvinfo : EIATTR_VRC_CTA_INIT_COUNT
	.align		4
        /*0024*/ 	.byte	0x02, 0x4a
	.zero		1
	.zero		1


	//----- nvinfo : EIATTR_EXIT_INSTR_OFFSETS
	.align		4
        /*0028*/ 	.byte	0x04, 0x1c
        /*002a*/ 	.short	(.L_112 - .L_111)


	//   ....[0]....
.L_111:
        /*002c*/ 	.word	0x00000010


	//----- nvinfo : EIATTR_MAX_THREADS
	.align		4
.L_112:
        /*0030*/ 	.byte	0x04, 0x05
        /*0032*/ 	.short	(.L_114 - .L_113)
.L_113:
        /*0034*/ 	.word	0x00000100
        /*0038*/ 	.word	0x00000001
        /*003c*/ 	.word	0x00000001


	//----- nvinfo : EIATTR_CBANK_PARAM_SIZE
	.align		4
.L_114:
        /*0040*/ 	.byte	0x03, 0x19
        /*0042*/ 	.short	0x0428


	//----- nvinfo : EIATTR_PARAM_CBANK
	.align		4
        /*0044*/ 	.byte	0x04, 0x0a
        /*0046*/ 	.short	(.L_116 - .L_115)
	.align		4
.L_115:
        /*0048*/ 	.word	index@(.nv.constant0._ZN7cutlass13device_kernelIN5flash19enable_sm80_to_sm89INS1_16FlashAttnFwdSm80INS1_25CollectiveMainloopFwdSm80ILi8ELi1ELb1EN4cute5tupleIJNS5_1CILi128EEES8_S8_EEELi128ENS_6half_tEfNS_4arch4Sm80ELb1ELb0ELb0ELb0ELb1ELb0ELb1ELb1EEENS1_21CollectiveEpilogueFwdIS9_NS6_IJNS7_ILi1EEESF_SF_EEESA_SC_Li256ELb0ELb1ELb1ELb0EEENS1_30DynamicPersistentTileSchedulerILi256ELi256ELb1ELb1ELb0EEEEEEEEEvNT_6ParamsE)
        /*004c*/ 	.short	0x0380
        /*004e*/ 	.short	0x0428


	//----- nvinfo : EIATTR_SW_WAR
	.align		4
.L_116:
        /*0050*/ 	.byte	0x04, 0x36
        /*0052*/ 	.short	(.L_118 - .L_117)
.L_117:
        /*0054*/ 	.word	0x00000008
.L_118:


//--------------------- .nv.info._ZN7cutlass13device_kernelIN5flash19enable_sm80_to_sm89INS1_16FlashAttnFwdSm80INS1_25CollectiveMainloopFwdSm80ILi4ELi1ELb0EN4cute5tupleIJNS5_1CILi128EEENS7_ILi64EEES8_EEELi128ENS_6half_tEfNS_4arch4Sm80ELb0ELb0ELb0ELb0ELb1ELb0ELb1ELb1EEENS1_21CollectiveEpilogueFwdINS6_IJS8_S8_S9_EEENS6_IJNS7_ILi1EEESH_SH_EEESB_SD_Li128ELb0ELb1ELb1ELb0EEENS1_19SingleTileSchedulerILb0ELb1ELb1ELi128EEEEEEEEEvNT_6ParamsE --------------------------
	.section	.nv.info._ZN7cutlass13device_kernelIN5flash19enable_sm80_to_sm89INS1_16FlashAttnFwdSm80INS1_25CollectiveMainloopFwdSm80ILi4ELi1ELb0EN4cute5tupleIJNS5_1CILi128EEENS7_ILi64EEES8_EEELi128ENS_6half_tEfNS_4arch4Sm80ELb0ELb0ELb0ELb0ELb1ELb0ELb1ELb1EEENS1_21CollectiveEpilogueFwdINS6_IJS8_S8_S9_EEENS6_IJNS7_ILi1EEESH_SH_EEESB_SD_Li128ELb0ELb1ELb1ELb0EEENS1_19SingleTileSchedulerILb0ELb1ELb1ELi128EEEEEEEEEvNT_6ParamsE,"",@"SHT_CUDA_INFO"
	.sectionflags	@""
	.align	4


	//----- nvinfo : EIATTR_CUDA_API_VERSION
	.align		4
        /*0000*/ 	.byte	0x04, 0x37
        /*0002*/ 	.short	(.L_120 - .L_119)
.L_119:
        /*0004*/ 	.word	0x00000082


	//----- nvinfo : EIATTR_KPARAM_INFO
	.align		4
.L_120:
        /*0008*/ 	.byte	0x04, 0x17
        /*000a*/ 	.short	(.L_122 - .L_121)
.L_121:
        /*000c*/ 	.word	0x00000000
        /*0010*/ 	.short	0x0000
        /*0012*/ 	.short	0x0000
        /*0014*/ 	.byte	0x00, 0xf0, 0x61, 0x10


	//----- nvinfo : EIATTR_SPARSE_MMA_MASK
	.align		4
.L_122:
        /*0018*/ 	.byte	0x03, 0x50
        /*001a*/ 	.short	0x0000


	//----- nvinfo : EIATTR_MAXREG_COUNT
	.align		4
        /*001c*/ 	.byte	0x03, 0x1b
        /*001e*/ 	.short	0x00ff


	//----- nvinfo : EIATTR_MERCURY_ISA_VERSION
	.align		4
        /*0020*/ 	.byte	0x03, 0x5f
        /*0022*/ 	.short	0x0101


	//----- nvinfo : EIATTR_VRC_CTA_INIT_COUNT
	.align		4
        /*0024*/ 	.byte	0x02, 0x4a
	.zero		1
	.zero		1


	//----- nvinfo : EIATTR_EXIT_INSTR_OFFSETS
	.align		4
        /*0028*/ 	.byte	0x04, 0x1c
        /*002a*/ 	.short	(.L_124 - .L_123)


	//   ....[0]....
.L_123:
        /*002c*/ 	.word	0x00000010


	//----- nvinfo : EIATTR_MAX_THREADS
	.align		4
.L_124:
        /*0030*/ 	.byte	0x04, 0x05
        /*0032*/ 	.short	(.L_126 - .L_125)
.L_125:
        /*0034*/ 	.word	0x00000080
        /*0038*/ 	.word	0x00000001
        /*003c*/ 	.word	0x00000001


	//----- nvinfo : EIATTR_CBANK_PARAM_SIZE
	.align		4
.L_126:
        /*0040*/ 	.byte	0x03, 0x19
        /*0042*/ 	.short	0x0418


	//----- nvinfo : EIATTR_PARAM_CBANK
	.align		4
        /*0044*/ 	.byte	0x04, 0x0a
        /*0046*/ 	.short	(.L_128 - .L_127)
	.align		4
.L_127:
        /*0048*/ 	.word	index@(.nv.constant0._ZN7cutlass13device_kernelIN5flash19enable_sm80_to_sm89INS1_16FlashAttnFwdSm80INS1_25CollectiveMainloopFwdSm80ILi4ELi1ELb0EN4cute5tupleIJNS5_1CILi128EEENS7_ILi64EEES8_EEELi128ENS_6half_tEfNS_4arch4Sm80ELb0ELb0ELb0ELb0ELb1ELb0ELb1ELb1EEENS1_21CollectiveEpilogueFwdINS6_IJS8_S8_S9_EEENS6_IJNS7_ILi1EEESH_SH_EEESB_SD_Li128ELb0ELb1ELb1ELb0EEENS1_19SingleTileSchedulerILb0ELb1ELb1ELi128EEEEEEEEEvNT_6ParamsE)
        /*004c*/ 	.short	0x0380
        /*004e*/ 	.short	0x0418


	//----- nvinfo : EIATTR_SW_WAR
	.align		4
.L_128:
        /*0050*/ 	.byte	0x04, 0x36
        /*0052*/ 	.short	(.L_130 - .L_129)
.L_129:
        /*0054*/ 	.word	0x00000008
.L_130:


//--------------------- .nv.info._ZN7cutlass13device_kernelIN5flash19enable_sm80_to_sm89INS1_16FlashAttnFwdSm80INS1_25CollectiveMainloopFwdSm80ILi8ELi1ELb1EN4cute5tupleIJNS5_1CILi128EEENS7_ILi112EEES8_EEELi128ENS_6half_tEfNS_4arch4Sm80ELb0ELb0ELb0ELb1ELb1ELb0ELb1ELb1EEENS1_21CollectiveEpilogueFwdINS6_IJS8_S8_S9_EEENS6_IJNS7_ILi1EEESH_SH_EEESB_SD_Li256ELb1ELb1ELb1ELb0EEENS1_36VarlenDynamicPersistentTileSchedulerILi128ELi112ELi256ELi256ELb1ELb1ELb0ELb0ELb1ELb1EEEEEEEEEvNT_6ParamsE --------------------------
	.section	.nv.info._ZN7cutlass13device_kernelIN5flash19enable_sm80_to_sm89INS1_16FlashAttnFwdSm80INS1_25CollectiveMainloopFwdSm80ILi8ELi1ELb1EN4cute5tupleIJNS5_1CILi128EEENS7_ILi112EEES8_EEELi128ENS_6half_tEfNS_4arch4Sm80ELb0ELb0ELb0ELb1ELb1ELb0ELb1ELb1EEENS1_21CollectiveEpilogueFwdINS6_IJS8_S8_S9_EEENS6_IJNS7_ILi1EEESH_SH_EEESB_SD_Li256ELb1ELb1ELb1ELb0EEENS1_36VarlenDynamicPersistentTileSchedulerILi128ELi112ELi256ELi256ELb1ELb1ELb0ELb0ELb1ELb1EEEEEEEEEvNT_6ParamsE,"",@"SHT_CUDA_INFO"
	.sectionflags	@""
	.align	4


	//----- nvinfo : EIATTR_CUDA_API_VERSION
	.align		4
        /*0000*/ 	.byte	0x04, 0x37
        /*0002*/ 	.short	(.L_132 - .L_131)
.L_131:
        /*0004*/ 	.word	0x00000082


	//----- nvinfo : EIATTR_KPARAM_INFO
	.align		4
.L_132:
        /*0008*/ 	.byte	0x04, 0x17
        /*000a*/ 	.short	(.L_134 - .L_133)
.L_133:
        /*000c*/ 	.word	0x00000000
        /*0010*/ 	.short	0x0000
        /*0012*/ 	.short	0x0000
        /*0014*/ 	.byte	0x00, 0xf0, 0xe1, 0x10


	//----- nvinfo : EIATTR_SPARSE_MMA_MASK
	.align		4
.L_134:
        /*0018*/ 	.byte	0x03, 0x50
        /*001a*/ 	.short	0x0000


	//----- nvinfo : EIATTR_MAXREG_COUNT
	.align		4
        /*001c*/ 	.byte	0x03, 0x1b
        /*001e*/ 	.short	0x00ff


	//----- nvinfo : EIATTR_MERCURY_ISA_VERSION
	.align		4
        /*0020*/ 	.byte	0x03, 0x5f
        /*0022*/ 	.short	0x0101


	//----- nvinfo : EIATTR_VRC_CTA_INIT_COUNT
	.align		4
        /*0024*/ 	.byte	0x02, 0x4a
	.zero		1
	.zero		1


	//----- nvinfo : EIATTR_EXIT_INSTR_OFFSETS
	.align		4
        /*0028*/ 	.byte	0x04, 0x1c
        /*002a*/ 	.short	(.L_136 - .L_135)


	//   ....[0]....
.L_135:
        /*002c*/ 	.word	0x00000010


	//----- nvinfo : EIATTR_MAX_THREADS
	.align		4
.L_136:
        /*0030*/ 	.byte	0x04, 0x05
        /*0032*/ 	.short	(.L_138 - .L_137)
.L_137:
        /*0034*/ 	.word	0x00000100
        /*0038*/ 	.word	0x00000001
        /*003c*/ 	.word	0x00000001


	//----- nvinfo : EIATTR_CBANK_PARAM_SIZE
	.align		4
.L_138:
        /*0040*/ 	.byte	0x03, 0x19
        /*0042*/ 	.short	0x0438


	//----- nvinfo : EIATTR_PARAM_CBANK
	.align		4
        /*0044*/ 	.byte	0x04, 0x0a
        /*0046*/ 	.short	(.L_140 - .L_139)
	.align		4
.L_139:
        /*0048*/ 	.word	index@(.nv.constant0._ZN7cutlass13device_kernelIN5flash19enable_sm80_to_sm89INS1_16FlashAttnFwdSm80INS1_25CollectiveMainloopFwdSm80ILi8ELi1ELb1EN4cute5tupleIJNS5_1CILi128EEENS7_ILi112EEES8_EEELi128ENS_6half_tEfNS_4arch4Sm80ELb0ELb0ELb0ELb1ELb1ELb0ELb1ELb1EEENS1_21CollectiveEpilogueFwdINS6_IJS8_S8_S9_EEENS6_IJNS7_ILi1EEESH_SH_EEESB_SD_Li256ELb1ELb1ELb1ELb0EEENS1_36VarlenDynamicPersistentTileSchedulerILi128ELi112ELi256ELi256ELb1ELb1ELb0ELb0ELb1ELb1EEEEEEEEEvNT_6ParamsE)
        /*004c*/ 	.short	0x0380
        /*004e*/ 	.short	0x0438


	//----- nvinfo : EIATTR_SW_WAR
	.align		4
.L_140:
        /*0050*/ 	.byte	0x04, 0x36
        /*0052*/ 	.short	(.L_142 - .L_141)
.L_141:
        /*0054*/ 	.word	0x00000008
.L_142:


//--------------------- .nv.info._ZN7cutlass13device_kernelIN5flash19enable_sm80_to_sm89INS1_16FlashAttnFwdSm80INS1_25CollectiveMainloopFwdSm80ILi8ELi1ELb1EN4cute5tupleIJNS5_1CILi128EEENS7_ILi112EEES8_EEELi128ENS_6half_tEfNS_4arch4Sm80ELb0ELb0ELb0ELb1ELb1ELb1ELb1ELb1EEENS1_21CollectiveEpilogueFwdINS6_IJS8_S8_S9_EEENS6_IJNS7_ILi1EEESH_SH_EEESB_SD_Li256ELb1ELb1ELb1ELb0EEENS1_36VarlenDynamicPersistentTileSchedulerILi128ELi112ELi256ELi256ELb1ELb1ELb0ELb0ELb1ELb1EEEEEEEEEvNT_6ParamsE --------------------------
	.section	.nv.info._ZN7cutlass13device_kernelIN5flash19enable_sm80_to_sm89INS1_16FlashAttnFwdSm80INS1_25CollectiveMainloopFwdSm80ILi8ELi1ELb1EN4cute5tupleIJNS5_1CILi128EEENS7_ILi112EEES8_EEELi128ENS_6half_tEfNS_4arch4Sm80ELb0ELb0ELb0ELb1ELb1ELb1ELb1ELb1EEENS1_21CollectiveEpilogueFwdINS6_IJS8_S8_S9_EEENS6_IJNS7_ILi1EEESH_SH_EEESB_SD_Li256ELb1ELb1ELb1ELb0EEENS1_36VarlenDynamicPersistentTileSchedulerILi128ELi112ELi256ELi256ELb1ELb1ELb0ELb0ELb1ELb1EEEEEEEEEvNT_6ParamsE,"",@"SHT_CUDA_INFO"
	.sectionflags	@""
	.align	4


	//----- nvinfo : EIATTR_CUDA_API_VERSION
	.align		4
        /*0000*/ 	.byte	0x04, 0x37
        /*0002*/ 	.short	(.L_144 - .L_143)
.L_143:
        /*0004*/ 	.word	0x00000082


	//----- nvinfo : EIATTR_KPARAM_INFO
	.align		4
.L_144:
        /*0008*/ 	.byte	0x04, 0x17
        /*000a*/ 	.short	(.L_146 - .L_145)
.L_145:
        /*000c*/ 	.word	0x00000000
        /*0010*/ 	.short	0x0000
        /*0012*/ 	.short	0x0000
        /*0014*/ 	.byte	0x00, 0xf0, 0xe1, 0x10


	//----- nvinfo : EIATTR_SPARSE_MMA_MASK
	.align		4
.L_146:
        /*0018*/ 	.byte	0x03, 0x50
        /*001a*/ 	.short	0x0000


	//----- nvinfo : EIATTR_MAXREG_COUNT
	.align		4
        /*001c*/ 	.byte	0x03, 0x1b
        /*001e*/ 	.short	0x00ff


	//----- nvinfo : EIATTR_MERCURY_ISA_VERSION
	.align		4
        /*0020*/ 	.byte	0x03, 0x5f
        /*0022*/ 	.short	0x0101


	//----- nvinfo : EIATTR_VRC_CTA_INIT_COUNT
	.align		4
        /*0024*/ 	.byte	0x02, 0x4a
	.zero		1
	.zero		1


	//----- nvinfo : EIATTR_EXIT_INSTR_OFFSETS
	.align		4
        /*0028*/ 	.byte	0x04, 0x1c
        /*002a*/ 	.short	(.L_148 - .L_147)


	//   ....[0]....
.L_147:
        /*002c*/ 	.word	0x00000010


	//----- nvinfo : EIATTR_MAX_THREADS
	.align		4
.L_148:
        /*0030*/ 	.byte	0x04, 0x05
        /*0032*/ 	.short	(.L_150 - .L_149)
.L_149:
        /*0034*/ 	.word	0x00000100
        /*0038*/ 	.word	0x00000001
        /*003c*/ 	.word	0x00000001


	//----- nvinfo : EIATTR_CBANK_PARAM_SIZE
	.align		4
.L_150:
        /*0040*/ 	.byte	0x03, 0x19
        /*0042*/ 	.short	0x0438


	//----- nvinfo : EIATTR_PARAM_CBANK
	.align		4
        /*0044*/ 	.byte	0x04, 0x0a
        /*0046*/ 	.short	(.L_152 - .L_151)
	.align		4
.L_151:
        /*0048*/ 	.word	index@(.nv.constant0._ZN7cutlass13device_kernelIN5flash19enable_sm80_to_sm89INS1_16FlashAttnFwdSm80INS1_25CollectiveMainloopFwdSm80ILi8ELi1ELb1EN4cute5tupleIJNS5_1CILi128EEENS7_ILi112EEES8_EEELi128ENS_6half_tEfNS_4arch4Sm80ELb0ELb0ELb0ELb1ELb1ELb1ELb1ELb1EEENS1_21CollectiveEpilogueFwdINS6_IJS8_S8_S9_EEENS6_IJNS7_ILi1EEESH_SH_EEESB_SD_Li256ELb1ELb1ELb1ELb0EEENS1_36VarlenDynamicPersistentTileSchedulerILi128ELi112ELi256ELi256ELb1ELb1ELb0ELb0ELb1ELb1EEEEEEEEEvNT_6ParamsE)
        /*004c*/ 	.short	0x0380
        /*004e*/ 	.short	0x0438


	//----- nvinfo : EIATTR_SW_WAR
	.align		4
.L_152:
        /*0050*/ 	.byte	0x04, 0x36
        /*0052*/ 	.short	(.L_154 - .L_153)
.L_153:
        /*0054*/ 	.word	0x00000008
.L_154:


//--------------------- .nv.info._ZN7cutlass13device_kernelIN5flash19enable_sm80_to_sm89INS1_16FlashAttnFwdSm80INS1_25CollectiveMainloopFwdSm80ILi4ELi1ELb0EN4cute5tupleIJNS5_1CILi128EEENS7_ILi48EEES8_EEELi128ENS_6half_tEfNS_4arch4Sm80ELb0ELb1ELb0ELb0ELb1ELb0ELb1ELb1EEENS1_21CollectiveEpilogueFwdINS6_IJS8_S8_S9_EEENS6_IJNS7_ILi1EEESH_SH_EEESB_SD_Li128ELb0ELb1ELb1ELb0EEENS1_19SingleTileSchedulerILb0ELb1ELb1ELi128EEEEEEEEEvNT_6ParamsE --------------------------
	.section	.nv.info._ZN7cutlass13device_kernelIN5flash19enable_sm80_to_sm89INS1_16FlashAttnFwdSm80INS1_25CollectiveMainloopFwdSm80ILi4ELi1ELb0EN4cute5tupleIJNS5_1CILi128EEENS7_ILi48EEES8_EEELi128ENS_6half_tEfNS_4arch4Sm80ELb0ELb1ELb0ELb0ELb1ELb0ELb1ELb1EEENS1_21CollectiveEpilogueFwdINS6_IJS8_S8_S9_EEENS6_IJNS7_ILi1EEESH_SH_EEESB_SD_Li128ELb0ELb1ELb1ELb0EEENS1_19SingleTileSchedulerILb0ELb1ELb1ELi128EEEEEEEEEvNT_6ParamsE,"",@"SHT_CUDA_INFO"
	.sectionflags	@""
	.align	4


	//----- nvinfo : EIATTR_CUDA_API_VERSION
	.align		4
        /*0000*/ 	.byte	0x04, 0x37
        /*0002*/ 	.short	(.L_156 - .L_155)
.L_155:
        /*0004*/ 	.word	0x00000082


	//----- nvinfo : EIATTR_KPARAM_INFO
	.align		4
.L_156:
        /*0008*/ 	.byte	0x04, 0x17
        /*000a*/ 	.short	(.L_158 - .L_157)
.L_157:
        /*000c*/ 	.word	0x00000000
        /*0010*/ 	.short	0x0000
        /*0012*/ 	.short	0x0000
        /*0014*/ 	.byte	0x00, 0xf0, 0x61, 0x10


	//----- nvinfo : EIATTR_SPARSE_MMA_MASK
	.align		4
.L_158:
        /*0018*/ 	.byte	0x03, 0x50
        /*001a*/ 	.short	0x0000


	//----- nvinfo : EIATTR_MAXREG_COUNT
	.align		4
        /*001c*/ 	.byte	0x03, 0x1b
        /*001e*/ 	.short	0x00ff


	//----- nvinfo : EIATTR_MERCURY_ISA_VERSION
	.align		4
        /*0020*/ 	.byte	0x03, 0x5f
        /*0022*/ 	.short	0x0101


	//----- nvinfo : EIATTR_VRC_CTA_INIT_COUNT
	.align		4
        /*0024*/ 	.byte	0x02, 0x4a
	.zero		1
	.zero		1


	//----- nvinfo : EIATTR_EXIT_INSTR_OFFSETS
	.align		4
        /*0028*/ 	.byte	0x04, 0x1c
        /*002a*/ 	.short	(.L_160 - .L_159)


	//   ....[0]....
.L_159:
        /*002c*/ 	.word	0x00000010


	//----- nvinfo : EIATTR_MAX_THREADS
	.align		4
.L_160:
        /*0030*/ 	.byte	0x04, 0x05
        /*0032*/ 	.short	(.L_162 - .L_161)
.L_161:
        /*0034*/ 	.word	0x00000080
        /*0038*/ 	.word	0x00000001
        /*003c*/ 	.word	0x00000001


	//----- nvinfo : EIATTR_CBANK_PARAM_SIZE
	.align		4
.L_162:
        /*0040*/ 	.byte	0x03, 0x19
        /*0042*/ 	.short	0x0418


	//----- nvinfo : EIATTR_PARAM_CBANK
	.align		4
        /*0044*/ 	.byte	0x04, 0x0a
        /*0046*/ 	.short	(.L_164 - .L_163)
	.align		4
.L_163:
        /*0048*/ 	.word	index@(.nv.constant0._ZN7cutlass13device_kernelIN5flash19enable_sm80_to_sm89INS1_16FlashAttnFwdSm80INS1_25CollectiveMainloopFwdSm80ILi4ELi1ELb0EN4cute5tupleIJNS5_1CILi128EEENS7_ILi48EEES8_EEELi128ENS_6half_tEfNS_4arch4Sm80ELb0ELb1ELb0ELb0ELb1ELb0ELb1ELb1EEENS1_21CollectiveEpilogueFwdINS6_IJS8_S8_S9_EEENS6_IJNS7_ILi1EEESH_SH_EEESB_SD_Li128ELb0ELb1ELb1ELb0EEENS1_19SingleTileSchedulerILb0ELb1ELb1ELi128EEEEEEEEEvNT_6ParamsE)
        /*004c*/ 	.short	0x0380
        /*004e*/ 	.short	0x0418


	//----- nvinfo : EIATTR_SW_WAR
	.align		4
.L_164:
        /*0050*/ 	.byte	0x04, 0x36
        /*0052*/ 	.short	(.L_166 - .L_165)
.L_165:
        /*0054*/ 	.word	0x00000008
.L_166:


//--------------------- .nv.info._ZN7cutlass13device_kernelIN5flash19enable_sm80_to_sm89INS1_16FlashAttnFwdSm80INS1_25CollectiveMainloopFwdSm80ILi8ELi1ELb1EN4cute5tupleIJNS5_1CILi128EEENS7_ILi96EEES8_EEELi128ENS_6half_tEfNS_4arch4Sm80ELb0ELb1ELb0ELb1ELb1ELb0ELb1ELb1EEENS1_21CollectiveEpilogueFwdINS6_IJS8_S8_S9_EEENS6_IJNS7_ILi1EEESH_SH_EEESB_SD_Li256ELb1ELb1ELb1ELb0EEENS1_36VarlenDynamicPersistentTileSchedulerILi128ELi96ELi256ELi256ELb1ELb1ELb0ELb1ELb0ELb1EEEEEEEEEvNT_6ParamsE --------------------------
	.section	.nv.info._ZN7cutlass13device_kernelIN5flash19enable_sm80_to_sm89INS1_16FlashAttnFwdSm80INS1_25CollectiveMainloopFwdSm80ILi8ELi1ELb1EN4cute5tupleIJNS5_1CILi128EEENS7_ILi96EEES8_EEELi128ENS_6half_tEfNS_4arch4Sm80ELb0ELb1ELb0ELb1ELb1ELb0ELb1ELb1EEENS1_21CollectiveEpilogueFwdINS6_IJS8_S8_S9_EEENS6_IJNS7_ILi1EEESH_SH_EEESB_SD_Li256ELb1ELb1ELb1ELb0EEENS1_36VarlenDynamicPersistentTileSchedulerILi128ELi96ELi256ELi256ELb1ELb1ELb0ELb1ELb0ELb1EEEEEEEEEvNT_6ParamsE,"",@"SHT_CUDA_INFO"
	.sectionflags	@""
	.align	4


	//----- nvinfo : EIATTR_CUDA_API_VERSION
	.align		4
        /*0000*/ 	.byte	0x04, 0x37
        /*0002*/ 	.short	(.L_168 - .L_167)
.L_167:
        /*0004*/ 	.word	0x00000082


	//----- nvinfo : EIATTR_KPARAM_INFO
	.align		4
.L_168:
        /*0008*/ 	.byte	0x04, 0x17
        /*000a*/ 	.short	(.L_170 - .L_169)
.L_169:
        /*000c*/ 	.word	0x00000000
        /*0010*/ 	.short	0x0000
        /*0012*/ 	.short	0x0000
        /*0014*/ 	.byte	0x00, 0xf0, 0xe1, 0x10


	//----- nvinfo : EIATTR_SPARSE_MMA_MASK
	.align		4
.L_170:
        /*0018*/ 	.byte	0x03, 0x50
        /*001a*/ 	.short	0x0000


	//----- nvinfo : EIATTR_MAXREG_COUNT
	.align		4
        /*001c*/ 	.byte	0x03, 0x1b
        /*001e*/ 	.short	0x00ff


	//----- nvinfo : EIATTR_MERCURY_ISA_VERSION
	.align		4
        /*0020*/ 	.byte	0x03, 0x5f
        /*0022*/ 	.short	0x0101


	//----- nvinfo : EIATTR_VRC_CTA_INIT_COUNT
	.align		4
        /*0024*/ 	.byte	0x02, 0x4a
	.zero		1
	.zero		1


	//----- nvinfo : EIATTR_EXIT_INSTR_OFFSETS
	.align		4
        /*0028*/ 	.byte	0x04, 0x1c
        /*002a*/ 	.short	(.L_172 - .L_171)


	//   ....[0]....
.L_171:
        /*002c*/ 	.word	0x00000010


	//----- nvinfo : EIATTR_MAX_THREADS
	.align		4
.L_172:
        /*0030*/ 	.byte	0x04, 0x05
        /*0032*/ 	.short	(.L_174 - .L_173)
.L_173:
        /*0034*/ 	.word	0x00000100
        /*0038*/ 	.word	0x00000001
        /*003c*/ 	.word	0x00000001


	//----- nvinfo : EIATTR_CBANK_PARAM_SIZE
	.align		4
.L_174:
        /*0040*/ 	.byte	0x03, 0x19
        /*0042*/ 	.short	0x0438


	//----- nvinfo : EIATTR_PARAM_CBANK
	.align		4
        /*0044*/ 	.byte	0x04, 0x0a
        /*0046*/ 	.short	(.L_176 - .L_175)
	.align		4
.L_175:
        /*0048*/ 	.word	index@(.nv.constant0._ZN7cutlass13device_kernelIN5flash19enable_sm80_to_sm89INS1_16FlashAttnFwdSm80INS1_25CollectiveMainloopFwdSm80ILi8ELi1ELb1EN4cute5tupleIJNS5_1CILi128EEENS7_ILi96EEES8_EEELi128ENS_6half_tEfNS_4arch4Sm80ELb0ELb1ELb0ELb1ELb1ELb0ELb1ELb1EEENS1_21CollectiveEpilogueFwdINS6_IJS8_S8_S9_EEENS6_IJNS7_ILi1EEESH_SH_EEESB_SD_Li256ELb1ELb1ELb1ELb0EEENS1_36VarlenDynamicPersistentTileSchedulerILi128ELi96ELi256ELi256ELb1ELb1ELb0ELb1ELb0ELb1EEEEEEEEEvNT_6ParamsE)
        /*004c*/ 	.short	0x0380
        /*004e*/ 	.short	0x0438


	//----- nvinfo : EIATTR_SW_WAR
	.align		4
.L_176:
        /*0050*/ 	.byte	0x04, 0x36
        /*0052*/ 	.short	(.L_178 - .L_177)
.L_177:
        /*0054*/ 	.word	0x00000008
.L_178:


//--------------------- .nv.info._ZN7cutlass13device_kernelIN5flash19enable_sm80_to_sm89INS1_16FlashAttnFwdSm80INS1_25CollectiveMainloopFwdSm80ILi8ELi1ELb1EN4cute5tupleIJNS5_1CILi128EEENS7_ILi96EEES8_EEELi128ENS_6half_tEfNS_4arch4Sm80ELb0ELb1ELb0ELb1ELb1ELb1ELb1ELb1EEENS1_21CollectiveEpilogueFwdINS6_IJS8_S8_S9_EEENS6_IJNS7_ILi1EEESH_SH_EEESB_SD_Li256ELb1ELb1ELb1ELb0EEENS1_36VarlenDynamicPersistentTileSchedulerILi128ELi96ELi256ELi256ELb1ELb1ELb0ELb1ELb0ELb1EEEEEEEEEvNT_6ParamsE --------------------------
	.section	.nv.info._ZN7cutlass13device_kernelIN5flash19enable_sm80_to_sm89INS1_16FlashAttnFwdSm80INS1_25CollectiveMainloopFwdSm80ILi8ELi1ELb1EN4cute5tupleIJNS5_1CILi128EEENS7_ILi96EEES8_EEELi128ENS_6half_tEfNS_4arch4Sm80ELb0ELb1ELb0ELb1ELb1ELb1ELb1ELb1EEENS1_21CollectiveEpilogueFwdINS6_IJS8_S8_S9_EEENS6_IJNS7_ILi1EEESH_SH_EEESB_SD_Li256ELb1ELb1ELb1ELb0EEENS1_36VarlenDynamicPersistentTileSchedulerILi128ELi96ELi256ELi256ELb1ELb1ELb0ELb1ELb0ELb1EEEEEEEEEvNT_6ParamsE,"",@"SHT_CUDA_INFO"
	.sectionflags	@""
	.align	4


	//----- nvinfo : EIATTR_CUDA_API_VERSION
	.align		4
        /*0000*/ 	.byte	0x04, 0x37
        /*0002*/ 	.short	(.L_180 - .L_179)
.L_179:
        /*0004*/ 	.word	0x00000082


	//----- nvinfo : EIATTR_KPARAM_INFO
	.align		4
.L_180:
        /*0008*/ 	.byte	0x04, 0x17
        /*000a*/ 	.short	(.L_182 - .L_181)
.L_181:
        /*000c*/ 	.word	0x00000000
        /*0010*/ 	.short	0x0000
        /*0012*/ 	.short	0x0000
        /*0014*/ 	.byte	0x00, 0xf0, 0xe1, 0x10


	//----- nvinfo : EIATTR_SPARSE_MMA_MASK
	.align		4
.L_182:
        /*0018*/ 	.byte	0x03, 0x50
        /*001a*/ 	.short	0x0000


	//----- nvinfo : EIATTR_MAXREG_COUNT
	.align		4
        /*001c*/ 	.byte	0x03, 0x1b
        /*001e*/ 	.short	0x00ff


	//----- nvinfo : EIATTR_MERCURY_ISA_VERSION
	.align		4
        /*0020*/ 	.byte	0x03, 0x5f
        /*0022*/ 	.short	0x0101


	//----- nvinfo : EIATTR_VRC_CTA_INIT_COUNT
	.align		4
        /*0024*/ 	.byte	0x02, 0x4a
	.zero		1
	.zero		1


	//----- nvinfo : EIATTR_EXIT_INSTR_OFFSETS
	.align		4
        /*0028*/ 	.byte	0x04, 0x1c
        /*002a*/ 	.short	(.L_184 - .L_183)


	//   ....[0]....
.L_183:
        /*002c*/ 	.word	0x00000010


	//----- nvinfo : EIATTR_MAX_THREADS
	.align		4
.L_184:
        /*0030*/ 	.byte	0x04, 0x05
        /*0032*/ 	.short	(.L_186 - .L_185)
.L_185:
        /*0034*/ 	.word	0x00000100
        /*0038*/ 	.word	0x00000001
        /*003c*/ 	.word	0x00000001


	//----- nvinfo : EIATTR_CBANK_PARAM_SIZE
	.align		4
.L_186:
        /*0040*/ 	.byte	0x03, 0x19
        /*0042*/ 	.short	0x0438


	//----- nvinfo : EIATTR_PARAM_CBANK
	.align		4
        /*0044*/ 	.byte	0x04, 0x0a
        /*0046*/ 	.short	(.L_188 - .L_187)
	.align		4
.L_187:
        /*0048*/ 	.word	index@(.nv.constant0._ZN7cutlass13device_kernelIN5flash19enable_sm80_to_sm89INS1_16FlashAttnFwdSm80INS1_25CollectiveMainloopFwdSm80ILi8ELi1ELb1EN4cute5tupleIJNS5_1CILi128EEENS7_ILi96EEES8_EEELi128ENS_6half_tEfNS_4arch4Sm80ELb0ELb1ELb0ELb1ELb1ELb1ELb1ELb1EEENS1_21CollectiveEpilogueFwdINS6_IJS8_S8_S9_EEENS6_IJNS7_ILi1EEESH_SH_EEESB_SD_Li256ELb1ELb1ELb1ELb0EEENS1_36VarlenDynamicPersistentTileSchedulerILi128ELi96ELi256ELi256ELb1ELb1ELb0ELb1ELb0ELb1EEEEEEEEEvNT_6ParamsE)
        /*004c*/ 	.short	0x0380
        /*004e*/ 	.short	0x0438


	//----- nvinfo : EIATTR_SW_WAR
	.align		4
.L_188:
        /*0050*/ 	.byte	0x04, 0x36
        /*0052*/ 	.short	(.L_190 - .L_189)
.L_189:
        /*0054*/ 	.word	0x00000008
.L_190:


//--------------------- .nv.info._ZN7cutlass13device_kernelIN5flash19enable_sm80_to_sm89INS1_16FlashAttnFwdSm80INS1_25CollectiveMainloopFwdSm80ILi4ELi1ELb0EN4cute5tupleIJNS5_1CILi128EEENS7_ILi64EEES8_EEELi128ENS_6half_tEfNS_4arch4Sm80ELb1ELb0ELb0ELb0ELb1ELb0ELb1ELb1EEENS1_21CollectiveEpilogueFwdINS6_IJS8_S8_S9_EEENS6_IJNS7_ILi1EEESH_SH_EEESB_SD_Li128ELb0ELb1ELb1ELb0EEENS1_30DynamicPersistentTileSchedulerILi128ELi128ELb1ELb1ELb0EEEEEEEEEvNT_6ParamsE --------------------------
	.section	.nv.info._ZN7cutlass13device_kernelIN5flash19enable_sm80_to_sm89INS1_16FlashAttnFwdSm80INS1_25CollectiveMainloopFwdSm80ILi4ELi1ELb0EN4cute5tupleIJNS5_1CILi128EEENS7_ILi64EEES8_EEELi128ENS_6half_tEfNS_4arch4Sm80ELb1ELb0ELb0ELb0ELb1ELb0ELb1ELb1EEENS1_21CollectiveEpilogueFwdINS6_IJS8_S8_S9_EEENS6_IJNS7_ILi1EEESH_SH_EEESB_SD_Li128ELb0ELb1ELb1ELb0EEENS1_30DynamicPersistentTileSchedulerILi128ELi128ELb1ELb1ELb0EEEEEEEEEvNT_6ParamsE,"",@"SHT_CUDA_INFO"
	.sectionflags	@""
	.align	4


	//----- nvinfo : EIATTR_CUDA_API_VERSION
	.align		4
        /*0000*/ 	.byte	0x04, 0x37
        /*0002*/ 	.short	(.L_192 - .L_191)
.L_191:
        /*0004*/ 	.word	0x00000082


	//----- nvinfo : EIATTR_KPARAM_INFO
	.align		4
.L_192:
        /*0008*/ 	.byte	0x04, 0x17
        /*000a*/ 	.short	(.L_194 - .L_193)
.L_193:
        /*000c*/ 	.word	0x00000000
        /*0010*/ 	.short	0x0000
        /*0012*/ 	.short	0x0000
        /*0014*/ 	.byte	0x00, 0xf0, 0xa1, 0x10


	//----- nvinfo : EIATTR_SPARSE_MMA_MASK
	.align		4
.L_194:
        /*0018*/ 	.byte	0x03, 0x50
        /*001a*/ 	.short	0x0000


	//----- nvinfo : EIATTR_MAXREG_COUNT
	.align		4
        /*001c*/ 	.byte	0x03, 0x1b
        /*001e*/ 	.short	0x00ff


	//----- nvinfo : EIATTR_MERCURY_ISA_VERSION
	.align		4
        /*0020*/ 	.byte	0x03, 0x5f
        /*0022*/ 	.short	0x0101


	//----- nvinfo : EIATTR_VRC_CTA_INIT_COUNT
	.align		4
        /*0024*/ 	.byte	0x02, 0x4a
	.zero		1
	.zero		1


	//----- nvinfo : EIATTR_EXIT_INSTR_OFFSETS
	.align		4
        /*0028*/ 	.byte	0x04, 0x1c
        /*002a*/ 	.short	(.L_196 - .L_195)


	//   ....[0]....
.L_195:
        /*002c*/ 	.word	0x00000010


	//----- nvinfo : EIATTR_MAX_THREADS
	.align		4
.L_196:
        /*0030*/ 	.byte	0x04, 0x05
        /*0032*/ 	.short	(.L_198 - .L_197)
.L_197:
        /*0034*/ 	.word	0x00000080
        /*0038*/ 	.word	0x00000001
        /*003c*/ 	.word	0x00000001


	//----- nvinfo : EIATTR_CBANK_PARAM_SIZE
	.align		4
.L_198:
        /*0040*/ 	.byte	0x03, 0x19
        /*0042*/ 	.short	0x0428


	//----- nvinfo : EIATTR_PARAM_CBANK
	.align		4
        /*0044*/ 	.byte	0x04, 0x0a
        /*0046*/ 	.short	(.L_200 - .L_199)
	.align		4
.L_199:
        /*0048*/ 	.word	index@(.nv.constant0._ZN7cutlass13device_kernelIN5flash19enable_sm80_to_sm89INS1_16FlashAttnFwdSm80INS1_25CollectiveMainloopFwdSm80ILi4ELi1ELb0EN4cute5tupleIJNS5_1CILi128EEENS7_ILi64EEES8_EEELi128ENS_6half_tEfNS_4arch4Sm80ELb1ELb0ELb0ELb0ELb1ELb0ELb1ELb1EEENS1_21CollectiveEpilogueFwdINS6_IJS8_S8_S9_EEENS6_IJNS7_ILi1EEESH_SH_EEESB_SD_Li128ELb0ELb1ELb1ELb0EEENS1_30DynamicPersistentTileSchedulerILi128ELi128ELb1ELb1ELb0EEEEEEEEEvNT_6ParamsE)
        /*004c*/ 	.short	0x0380
        /*004e*/ 	.short	0x0428


	//----- nvinfo : EIATTR_SW_WAR
	.align		4
.L_200:
        /*0050*/ 	.byte	0x04, 0x36
        /*0052*/ 	.short	(.L_202 - .L_201)
.L_201:
        /*0054*/ 	.word	0x00000008
.L_202:


//--------------------- .nv.info._ZN7cutlass13device_kernelIN5flash19enable_sm80_to_sm89INS1_16FlashAttnFwdSm80INS1_25CollectiveMainloopFwdSm80ILi8ELi1ELb1EN4cute5tupleIJNS5_1CILi128EEENS7_ILi112EEES8_EEELi128ENS_6half_tEfNS_4arch4Sm80ELb1ELb0ELb0ELb1ELb1ELb0ELb1ELb1EEENS1_21CollectiveEpilogueFwdINS6_IJS8_S8_S9_EEENS6_IJNS7_ILi1EEESH_SH_EEESB_SD_Li256ELb1ELb1ELb1ELb0EEENS1_36VarlenDynamicPersistentTileSchedulerILi128ELi112ELi256ELi256ELb1ELb1ELb0ELb1ELb1ELb1EEEEEEEEEvNT_6ParamsE --------------------------
	.section	.nv.info._ZN7cutlass13device_kernelIN5flash19enable_sm80_to_sm89INS1_16FlashAttnFwdSm80INS1_25CollectiveMainloopFwdSm80ILi8ELi1ELb1EN4cute5tupleIJNS5_1CILi128EEENS7_ILi112EEES8_EEELi128ENS_6half_tEfNS_4arch4Sm80ELb1ELb0ELb0ELb1ELb1ELb0ELb1ELb1EEENS1_21CollectiveEpilogueFwdINS6_IJS8_S8_S9_EEENS6_IJNS7_ILi1EEESH_SH_EEESB_SD_Li256ELb1ELb1ELb1ELb0EEENS1_36VarlenDynamicPersistentTileSchedulerILi128ELi112ELi256ELi256ELb1ELb1ELb0ELb1ELb1ELb1EEEEEEEEEvNT_6ParamsE,"",@"SHT_CUDA_INFO"
	.sectionflags	@""
	.align	4


	//----- nvinfo : EIATTR_CUDA_API_VERSION
	.align		4
        /*0000*/ 	.byte	0x04, 0x37
        /*0002*/ 	.short	(.L_204 - .L_203)
.L_203:
        /*0004*/ 	.word	0x00000082


	//----- nvinfo : EIATTR_KPARAM_INFO
	.align		4
.L_204:
        /*0008*/ 	.byte	0x04, 0x17
        /*000a*/ 	.short	(.L_206 - .L_205)
.L_205:
        /*000c*/ 	.word	0x00000000
        /*0010*/ 	.short	0x0000
        /*0012*/ 	.short	0x0000
        /*0014*/ 	.byte	0x00, 0xf0, 0xe1, 0x10


	//----- nvinfo : EIATTR_SPARSE_MMA_MASK
	.align		4
.L_206:
        /*0018*/ 	.byte	0x03, 0x50
        /*001a*/ 	.short	0x0000


	//----- nvinfo : EIATTR_MAXREG_COUNT
	.align		4
        /*001c*/ 	.byte	0x03, 0x1b
        /*001e*/ 	.short	0x00ff


	//----- nvinfo : EIATTR_MERCURY_ISA_VERSION
	.align		4
        /*0020*/ 	.byte	0x03, 0x5f
        /*0022*/ 	.short	0x0101


	//----- nvinfo : EIATTR_VRC_CTA_INIT_COUNT
	.align		4
        /*0024*/ 	.byte	0x02, 0x4a
	.zero		1
	.zero		1


	//----- nvinfo : EIATTR_EXIT_INSTR_OFFSETS
	.align		4
        /*0028*/ 	.byte	0x04, 0x1c
        /*002a*/ 	.short	(.L_208 - .L_207)


	//   ....[0]....
.L_207:
        /*002c*/ 	.word	0x00000010


	//----- nvinfo : EIATTR_MAX_THREADS
	.align		4
.L_208:
        /*0030*/ 	.byte	0x04, 0x05
        /*0032*/ 	.short	(.L_210 - .L_209)
.L_209:
        /*0034*/ 	.word	0x00000100
        /*0038*/ 	.word	0x00000001
        /*003c*/ 	.word	0x00000001


	//----- nvinfo : EIATTR_CBANK_PARAM_SIZE
	.align		4
.L_210:
        /*0040*/ 	.byte	0x03, 0x19
        /*0042*/ 	.short	0x0438


	//----- nvinfo : EIATTR_PARAM_CBANK
	.align		4
        /*0044*/ 	.byte	0x04, 0x0a
        /*0046*/ 	.short	(.L_212 - .L_211)
	.align		4
.L_211:
        /*0048*/ 	.word	index@(.nv.constant0._ZN7cutlass13device_kernelIN5flash19enable_sm80_to_sm89INS1_16FlashAttnFwdSm80INS1_25CollectiveMainloopFwdSm80ILi8ELi1ELb1EN4cute5tupleIJNS5_1CILi128EEENS7_ILi112EEES8_EEELi128ENS_6half_tEfNS_4arch4Sm80ELb1ELb0ELb0ELb1ELb1ELb0ELb1ELb1EEENS1_21CollectiveEpilogueFwdINS6_IJS8_S8_S9_EEENS6_IJNS7_ILi1EEESH_SH_EEESB_SD_Li256ELb1ELb1ELb1ELb0EEENS1_36VarlenDynamicPersistentTileSchedulerILi128ELi112ELi256ELi256ELb1ELb1ELb0ELb1ELb1ELb1EEEEEEEEEvNT_6ParamsE)
        /*004c*/ 	.short	0x0380
        /*004e*/ 	.short	0x0438


	//----- nvinfo : EIATTR_SW_WAR
	.align		4
.L_212:
        /*0050*/ 	.byte	0x04, 0x36
        /*0052*/ 	.short	(.L_214 - .L_213)
.L_213:
        /*0054*/ 	.word	0x00000008
.L_214:


//--------------------- .nv.info._ZN7cutlass13device_kernelIN5flash19enable_sm80_to_sm89INS1_16FlashAttnFwdSm80INS1_25CollectiveMainloopFwdSm80ILi8ELi1ELb1EN4cute5tupleIJNS5_1CILi128EEENS7_ILi112EEES8_EEELi128ENS_6half_tEfNS_4arch4Sm80ELb1ELb0ELb0ELb1ELb1ELb1ELb1ELb1EEENS1_21CollectiveEpilogueFwdINS6_IJS8_S8_S9_EEENS6_IJNS7_ILi1EEESH_SH_EEESB_SD_Li256ELb1ELb1ELb1ELb0EEENS1_36VarlenDynamicPersistentTileSchedulerILi128ELi112ELi256ELi256ELb1ELb1ELb0ELb1ELb1ELb1EEEEEEEEEvNT_6ParamsE --------------------------
	.section	.nv.info._ZN7cutlass13device_kernelIN5flash19enable_sm80_to_sm89INS1_16FlashAttnFwdSm80INS1_25CollectiveMainloopFwdSm80ILi8ELi1ELb1EN4cute5tupleIJNS5_1CILi128EEENS7_ILi112EEES8_EEELi128ENS_6half_tEfNS_4arch4Sm80ELb1ELb0ELb0ELb1ELb1ELb1ELb1ELb1EEENS1_21CollectiveEpilogueFwdINS6_IJS8_S8_S9_EEENS6_IJNS7_ILi1EEESH_SH_EEESB_SD_Li256ELb1ELb1ELb1ELb0EEENS1_36VarlenDynamicPersistentTileSchedulerILi128ELi112ELi256ELi256ELb1ELb1ELb0ELb1ELb1ELb1EEEEEEEEEvNT_6ParamsE,"",@"SHT_CUDA_INFO"
	.sectionflags	@""
	.align	4


	//----- nvinfo : EIATTR_CUDA_API_VERSION
	.align		4
        /*0000*/ 	.byte	0x04, 0x37
        /*0002*/ 	.short	(.L_216 - .L_215)
.L_215:
        /*0004*/ 	.word	0x00000082


	//----- nvinfo : EIATTR_KPARAM_INFO
	.align		4
.L_216:
        /*0008*/ 	.byte	0x04, 0x17
        /*000a*/ 	.short	(.L_218 - .L_217)
.L_217:
        /*000c*/ 	.word	0x00000000
        /*0010*/ 	.short	0x0000
        /*0012*/ 	.short	0x0000
        /*0014*/ 	.byte	0x00, 0xf0, 0xe1, 0x10


	//----- nvinfo : EIATTR_SPARSE_MMA_MASK
	.align		4
.L_218:
        /*0018*/ 	.byte	0x03, 0x50
        /*001a*/ 	.short	0x0000


	//----- nvinfo : EIATTR_MAXREG_COUNT
	.align		4
        /*001c*/ 	.byte	0x03, 0x1b
        /*001e*/ 	.short	0x00ff


	//----- nvinfo : EIATTR_MERCURY_ISA_VERSION
	.align		4
        /*0020*/ 	.byte	0x03, 0x5f
        /*0022*/ 	.short	0x0101


	//----- nvinfo : EIATTR_VRC_CTA_INIT_COUNT
	.align		4
        /*0024*/ 	.byte	0x02, 0x4a
	.zero		1
	.zero		1


	//----- nvinfo : EIATTR_EXIT_INSTR_OFFSETS
	.align		4
        /*0028*/ 	.byte	0x04, 0x1c
        /*002a*/ 	.short	(.L_220 - .L_219)


	//   ....[0]....
.L_219:
        /*002c*/ 	.word	0x00000010


	//----- nvinfo : EIATTR_MAX_THREADS
	.align		4
.L_220:
        /*0030*/ 	.byte	0x04, 0x05
        /*0032*/ 	.short	(.L_222 - .L_221)
.L_221:
        /*0034*/ 	.word	0x00000100
        /*0038*/ 	.word	0x00000001
        /*003c*/ 	.word	0x00000001


	//----- nvinfo : EIATTR_CBANK_PARAM_SIZE
	.align		4
.L_222:
        /*0040*/ 	.byte	0x03, 0x19
        /*0042*/ 	.short	0x0438


	//----- nvinfo : EIATTR_PARAM_CBANK
	.align		4
        /*0044*/ 	.byte	0x04, 0x0a
        /*0046*/ 	.short	(.L_224 - .L_223)
	.align		4
.L_223:
        /*0048*/ 	.word	index@(.nv.constant0._ZN7cutlass13device_kernelIN5flash19enable_sm80_to_sm89INS1_16FlashAttnFwdSm80INS1_25CollectiveMainloopFwdSm80ILi8ELi1ELb1EN4cute5tupleIJNS5_1CILi128EEENS7_ILi112EEES8_EEELi128ENS_6half_tEfNS_4arch4Sm80ELb1ELb0ELb0ELb1ELb1ELb1ELb1ELb1EEENS1_21CollectiveEpilogueFwdINS6_IJS8_S8_S9_EEENS6_IJNS7_ILi1EEESH_SH_EEESB_SD_Li256ELb1ELb1ELb1ELb0EEENS1_36VarlenDynamicPersistentTileSchedulerILi128ELi112ELi256ELi256ELb1ELb1ELb0ELb1ELb1ELb1EEEEEEEEEvNT_6ParamsE)
        /*004c*/ 	.short	0x0380
        /*004e*/ 	.short	0x0438


	//----- nvinfo : EIATTR_SW_WAR
	.align		4
.L_224:
        /*0050*/ 	.byte	0x04, 0x36
        /*0052*/ 	.short	(.L_226 - .L_225)
.L_225:
        /*0054*/ 	.word	0x00000008
.L_226:


//--------------------- .nv.callgraph             --------------------------
	.section	.nv.callgraph,"",@"SHT_CUDA_CALLGRAPH"
	.align	4
	.sectionentsize	8
	.align		4
        /*0000*/ 	.word	0x00000000
	.align		4
        /*0004*/ 	.word	0xffffffff
	.align		4
        /*0008*/ 	.word	0x00000000
	.align		4
        /*000c*/ 	.word	0xfffffffe
	.align		4
        /*0010*/ 	.word	0x00000000
	.align		4
        /*0014*/ 	.word	0xfffffffd
	.align		4
        /*0018*/ 	.word	0x00000000
	.align		4
        /*001c*/ 	.word	0xfffffffc


//--------------------- .nv.constant4             --------------------------
	.section	.nv.constant4,"a",@progbits
	.align	8
	.align		8
.nv.constant4:
        /*0000*/ 	.dword	_ZN78_INTERNAL_c4c2231f_42_flash_fwd_hdim128_fp16_paged_split_sm80_cu_ee213261_30454cuda3std3__45__cpo5beginE
	.align		8
        /*0008*/ 	.dword	_ZN78_INTERNAL_c4c2231f_42_flash_fwd_hdim128_fp16_paged_split_sm80_cu_ee213261_30454cuda3std3__45__cpo3endE
	.align		8
        /*0010*/ 	.dword	_ZN78_INTERNAL_c4c2231f_42_flash_fwd_hdim128_fp16_paged_split_sm80_cu_ee213261_30454cuda3std3__45__cpo6cbeginE
	.align		8
        /*0018*/ 	.dword	_ZN78_INTERNAL_c4c2231f_42_flash_fwd_hdim128_fp16_paged_split_sm80_cu_ee213261_30454cuda3std3__45__cpo4cendE
	.align		8
        /*0020*/ 	.dword	_ZN78_INTERNAL_c4c2231f_42_flash_fwd_hdim128_fp16_paged_split_sm80_cu_ee213261_30454cuda3std3__480_GLOBAL__N__c4c2231f_42_flash_fwd_hdim128_fp16_paged_split_sm80_cu_ee213261_30456ignoreE
	.align		8
        /*0028*/ 	.dword	_ZN78_INTERNAL_c4c2231f_42_flash_fwd_hdim128_fp16_paged_split_sm80_cu_ee213261_30454cuda3std3__419piecewise_constructE
	.align		8
        /*0030*/ 	.dword	_ZN78_INTERNAL_c4c2231f_42_flash_fwd_hdim128_fp16_paged_split_sm80_cu_ee213261_30454cuda3std3__48in_placeE
	.align		8
        /*0038*/ 	.dword	_ZN78_INTERNAL_c4c2231f_42_flash_fwd_hdim128_fp16_paged_split_sm80_cu_ee213261_30454cuda3std6ranges3__45__cpo4swapE
	.align		8
        /*0040*/ 	.dword	_ZN78_INTERNAL_c4c2231f_42_flash_fwd_hdim128_fp16_paged_split_sm80_cu_ee213261_30454cuda3std6ranges3__45__cpo9iter_moveE
	.align		8
        /*0048*/ 	.dword	_ZN78_INTERNAL_c4c2231f_42_flash_fwd_hdim128_fp16_paged_split_sm80_cu_ee213261_30454cute7productE
	.align		8
        /*0050*/ 	.dword	_ZN78_INTERNAL_c4c2231f_42_flash_fwd_hdim128_fp16_paged_split_sm80_cu_ee213261_30454cute1_E


//--------------------- .text._ZN7cutlass13device_kernelIN5flash19enable_sm80_to_sm89INS1_16FlashAttnFwdSm80INS1_25CollectiveMainloopFwdSm80ILi8ELi1ELb1EN4cute5tupleIJNS5_1CILi128EEES8_S8_EEELi128ENS_6half_tEfNS_4arch4Sm80ELb0ELb0ELb0ELb0ELb1ELb0ELb1ELb1EEENS1_21CollectiveEpilogueFwdIS9_NS6_IJNS7_ILi1EEESF_SF_EEESA_SC_Li256ELb0ELb1ELb1ELb0EEENS1_19SingleTileSchedulerILb0ELb1ELb1ELi128EEEEEEEEEvNT_6ParamsE --------------------------
	.section	.text._ZN7cutlass13device_kernelIN5flash19enable_sm80_to_sm89INS1_16FlashAttnFwdSm80INS1_25CollectiveMainloopFwdSm80ILi8ELi1ELb1EN4cute5tupleIJNS5_1CILi128EEES8_S8_EEELi128ENS_6half_tEfNS_4arch4Sm80ELb0ELb0ELb0ELb0ELb1ELb0ELb1ELb1EEENS1_21CollectiveEpilogueFwdIS9_NS6_IJNS7_ILi1EEESF_SF_EEESA_SC_Li256ELb0ELb1ELb1ELb0EEENS1_19SingleTileSchedulerILb0ELb1ELb1ELi128EEEEEEEEEvNT_6ParamsE,"ax",@progbits
	.align	128
.text._ZN7cutlass13device_kernelIN5flash19enable_sm80_to_sm89INS1_16FlashAttnFwdSm80INS1_25CollectiveMainloopFwdSm80ILi8ELi1ELb1EN4cute5tupleIJNS5_1CILi128EEES8_S8_EEELi128ENS_6half_tEfNS_4arch4Sm80ELb0ELb0ELb0ELb0ELb1ELb0ELb1ELb1EEENS1_21CollectiveEpilogueFwdIS9_NS6_IJNS7_ILi1EEESF_SF_EEESA_SC_Li256ELb0ELb1ELb1ELb0EEENS1_19SingleTileSchedulerILb0ELb1ELb1ELi128EEEEEEEEEvNT_6ParamsE:
        .type           _ZN7cutlass13device_kernelIN5flash19enable_sm80_to_sm89INS1_16FlashAttnFwdSm80INS1_25CollectiveMainloopFwdSm80ILi8ELi1ELb1EN4cute5tupleIJNS5_1CILi128EEES8_S8_EEELi128ENS_6half_tEfNS_4arch4Sm80ELb0ELb0ELb0ELb0ELb1ELb0ELb1ELb1EEENS1_21CollectiveEpilogueFwdIS9_NS6_IJNS7_ILi1EEESF_SF_EEESA_SC_Li256ELb0ELb1ELb1ELb0EEENS1_19SingleTileSchedulerILb0ELb1ELb1ELi128EEEEEEEEEvNT_6ParamsE,@function
        .size           _ZN7cutlass13device_kernelIN5flash19enable_sm80_to_sm89INS1_16FlashAttnFwdSm80INS1_25CollectiveMainloopFwdSm80ILi8ELi1ELb1EN4cute5tupleIJNS5_1CILi128EEES8_S8_EEELi128ENS_6half_tEfNS_4arch4Sm80ELb0ELb0ELb0ELb0ELb1ELb0ELb1ELb1EEENS1_21CollectiveEpilogueFwdIS9_NS6_IJNS7_ILi1EEESF_SF_EEESA_SC_Li256ELb0ELb1ELb1ELb0EEENS1_19SingleTileSchedulerILb0ELb1ELb1ELi128EEEEEEEEEvNT_6ParamsE,(.L_x_12 - _ZN7cutlass13device_kernelIN5flash19enable_sm80_to_sm89INS1_16FlashAttnFwdSm80INS1_25CollectiveMainloopFwdSm80ILi8ELi1ELb1EN4cute5tupleIJNS5_1CILi128EEES8_S8_EEELi128ENS_6half_tEfNS_4arch4Sm80ELb0ELb0ELb0ELb0ELb1ELb0ELb1ELb1EEENS1_21CollectiveEpilogueFwdIS9_NS6_IJNS7_ILi1EEESF_SF_EEESA_SC_Li256ELb0ELb1ELb1ELb0EEENS1_19SingleTileSchedulerILb0ELb1ELb1ELi128EEEEEEEEEvNT_6ParamsE)
        .other          _ZN7cutlass13device_kernelIN5flash19enable_sm80_to_sm89INS1_16FlashAttnFwdSm80INS1_25CollectiveMainloopFwdSm80ILi8ELi1ELb1EN4cute5tupleIJNS5_1CILi128EEES8_S8_EEELi128ENS_6half_tEfNS_4arch4Sm80ELb0ELb0ELb0ELb0ELb1ELb0ELb1ELb1EEENS1_21CollectiveEpilogueFwdIS9_NS6_IJNS7_ILi1EEESF_SF_EEESA_SC_Li256ELb0ELb1ELb1ELb0EEENS1_19SingleTileSchedulerILb0ELb1ELb1ELi128EEEEEEEEEvNT_6ParamsE,@"STO_CUDA_ENTRY STV_DEFAULT"
_ZN7cutlass13device_kernelIN5flash19enable_sm80_to_sm89INS1_16FlashAttnFwdSm80INS1_25CollectiveMainloopFwdSm80ILi8ELi1ELb1EN4cute5tupleIJNS5_1CILi128EEES8_S8_EEELi128ENS_6half_tEfNS_4arch4Sm80ELb0ELb0ELb0ELb0ELb1ELb0ELb1ELb1EEENS1_21CollectiveEpilogueFwdIS9_NS6_IJNS7_ILi1EEESF_SF_EEESA_SC_Li256ELb0ELb1ELb1ELb0EEENS1_19SingleTileSchedulerILb0ELb1ELb1ELi128EEEEEEEEEvNT_6ParamsE:
[----:B------:R-:W-:Y:S01]  /*0000*/  LDC R1, c[0x0][0x37c] ;  /* 0x0000df00ff017b82 */ /* 0x000fe20000000800 */
[----:B------:R-:W-:Y:S05]  /*0010*/  EXIT ;  /* 0x000000000000794d */ /* 0x000fea0003800000 */
.L_x_0:
[----:B------:R-:W-:-:S00]  /*0020*/  BRA `(.L_x_0) ;  /* 0xfffffffc00fc7947 */ /* 0x000fc0000383ffff */
[----:B------:R-:W-:-:S00]  /*0030*/  NOP ;  /* 0x0000000000007918 */ /* 0x000fc00000000000 */
        /* <DEDUP_REMOVED lines=12> */
.L_x_12:


//--------------------- .text._ZN7cutlass13device_kernelIN5flash19enable_sm80_to_sm89INS1_16FlashAttnFwdSm80INS1_25CollectiveMainloopFwdSm80ILi8ELi1ELb1EN4cute5tupleIJNS5_1CILi128EEENS7_ILi96EEES8_EEELi128ENS_6half_tEfNS_4arch4Sm80ELb0ELb1ELb0ELb0ELb1ELb0ELb1ELb1EEENS1_21CollectiveEpilogueFwdINS6_IJS8_S8_S9_EEENS6_IJNS7_ILi1EEESH_SH_EEESB_SD_Li256ELb0ELb1ELb1ELb0EEENS1_19SingleTileSchedulerILb0ELb1ELb1ELi128EEEEEEEEEvNT_6ParamsE --------------------------
	.section	.text._ZN7cutlass13device_kernelIN5flash19enable_sm80_to_sm89INS1_16FlashAttnFwdSm80INS1_25CollectiveMainloopFwdSm80ILi8ELi1ELb1EN4cute5tupleIJNS5_1CILi128EEENS7_ILi96EEES8_EEELi128ENS_6half_tEfNS_4arch4Sm80ELb0ELb1ELb0ELb0ELb1ELb0ELb1ELb1EEENS1_21CollectiveEpilogueFwdINS6_IJS8_S8_S9_EEENS6_IJNS7_ILi1EEESH_SH_EEESB_SD_Li256ELb0ELb1ELb1ELb0EEENS1_19SingleTileSchedulerILb0ELb1ELb1ELi128EEEEEEEEEvNT_6ParamsE,"ax",@progbits
	.align	128
.text._ZN7cutlass13device_kernelIN5flash19enable_sm80_to_sm89INS1_16FlashAttnFwdSm80INS1_25CollectiveMainloopFwdSm80ILi8ELi1ELb1EN4cute5tupleIJNS5_1CILi128EEENS7_ILi96EEES8_EEELi128ENS_6half_tEfNS_4arch4Sm80ELb0ELb1ELb0ELb0ELb1ELb0ELb1ELb1EEENS1_21CollectiveEpilogueFwdINS6_IJS8_S8_S9_EEENS6_IJNS7_ILi1EEESH_SH_EEESB_SD_Li256ELb0ELb1ELb1ELb0EEENS1_19SingleTileSchedulerILb0ELb1ELb1ELi128EEEEEEEEEvNT_6ParamsE:
        .type           _ZN7cutlass13device_kernelIN5flash19enable_sm80_to_sm89INS1_16FlashAttnFwdSm80INS1_25CollectiveMainloopFwdSm80ILi8ELi1ELb1EN4cute5tupleIJNS5_1CILi128EEENS7_ILi96EEES8_EEELi128ENS_6half_tEfNS_4arch4Sm80ELb0ELb1ELb0ELb0ELb1ELb0ELb1ELb1EEENS1_21CollectiveEpilogueFwdINS6_IJS8_S8_S9_EEENS6_IJNS7_ILi1EEESH_SH_EEESB_SD_Li256ELb0ELb1ELb1ELb0EEENS1_19SingleTileSchedulerILb0ELb1ELb1ELi128EEEEEEEEEvNT_6ParamsE,@function
        .size           _ZN7cutlass13device_kernelIN5flash19enable_sm80_to_sm89INS1_16FlashAttnFwdSm80INS1_25CollectiveMainloopFwdSm80ILi8ELi1ELb1EN4cute5tupleIJNS5_1CILi128EEENS7_ILi96EEES8_EEELi128ENS_6half_tEfNS_4arch4Sm80ELb0ELb1ELb0ELb0ELb1ELb0ELb1ELb1EEENS1_21CollectiveEpilogueFwdINS6_IJS8_S8_S9_EEENS6_IJNS7_ILi1EEESH_SH_EEESB_SD_Li256ELb0ELb1ELb1ELb0EEENS1_19SingleTileSchedulerILb0ELb1ELb1ELi128EEEEEEEEEvNT_6ParamsE,(.L_x_13 - _ZN7cutlass13device_kernelIN5flash19enable_sm80_to_sm89INS1_16FlashAttnFwdSm80INS1_25CollectiveMainloopFwdSm80ILi8ELi1ELb1EN4cute5tupleIJNS5_1CILi128EEENS7_ILi96EEES8_EEELi128ENS_6half_tEfNS_4arch4Sm80ELb0ELb1ELb0ELb0ELb1ELb0ELb1ELb1EEENS1_21CollectiveEpilogueFwdINS6_IJS8_S8_S9_EEENS6_IJNS7_ILi1EEESH_SH_EEESB_SD_Li256ELb0ELb1ELb1ELb0EEENS1_19SingleTileSchedulerILb0ELb1ELb1ELi128EEEEEEEEEvNT_6ParamsE)
        .other          _ZN7cutlass13device_kernelIN5flash19enable_sm80_to_sm89INS1_16FlashAttnFwdSm80INS1_25CollectiveMainloopFwdSm80ILi8ELi1ELb1EN4cute5tupleIJNS5_1CILi128EEENS7_ILi96EEES8_EEELi128ENS_6half_tEfNS_4arch4Sm80ELb0ELb1ELb0ELb0ELb1ELb0ELb1ELb1EEENS1_21CollectiveEpilogueFwdINS6_IJS8_S8_S9_EEENS6_IJNS7_ILi1EEESH_SH_EEESB_SD_Li256ELb0ELb1ELb1ELb0EEENS1_19SingleTileSchedulerILb0ELb1ELb1ELi128EEEEEEEEEvNT_6ParamsE,@"STO_CUDA_ENTRY STV_DEFAULT"
_ZN7cutlass13device_kernelIN5flash19enable_sm80_to_sm89INS1_16FlashAttnFwdSm80INS1_25CollectiveMainloopFwdSm80ILi8ELi1ELb1EN4cute5tupleIJNS5_1CILi128EEENS7_ILi96EEES8_EEELi128ENS_6half_tEfNS_4arch4Sm80ELb0ELb1ELb0ELb0ELb1ELb0ELb1ELb1EEENS1_21CollectiveEpilogueFwdINS6_IJS8_S8_S9_EEENS6_IJNS7_ILi1EEESH_SH_EEESB_SD_Li256ELb0ELb1ELb1ELb0EEENS1_19SingleTileSchedulerILb0ELb1ELb1ELi128EEEEEEEEEvNT_6ParamsE:
[----:B------:R-:W-:Y:S01]  /*0000*/  LDC R1, c[0x0][0x37c] ;  /* 0x0000df00ff017b82 */ /* 0x000fe20000000800 */
[----:B------:R-:W-:Y:S05]  /*0010*/  EXIT ;  /* 0x000000000000794d */ /* 0x000fea0003800000 */
.L_x_1:
        /* <DEDUP_REMOVED lines=14> */
.L_x_13:


//--------------------- .text._ZN7cutlass13device_kernelIN5flash19enable_sm80_to_sm89INS1_16FlashAttnFwdSm80INS1_25CollectiveMainloopFwdSm80ILi8ELi1ELb1EN4cute5tupleIJNS5_1CILi128EEES8_S8_EEELi128ENS_6half_tEfNS_4arch4Sm80ELb1ELb0ELb0ELb0ELb1ELb0ELb1ELb1EEENS1_21CollectiveEpilogueFwdIS9_NS6_IJNS7_ILi1EEESF_SF_EEESA_SC_Li256ELb0ELb1ELb1ELb0EEENS1_30DynamicPersistentTileSchedulerILi256ELi256ELb1ELb1ELb0EEEEEEEEEvNT_6ParamsE --------------------------
	.section	.text._ZN7cutlass13device_kernelIN5flash19enable_sm80_to_sm89INS1_16FlashAttnFwdSm80INS1_25CollectiveMainloopFwdSm80ILi8ELi1ELb1EN4cute5tupleIJNS5_1CILi128EEES8_S8_EEELi128ENS_6half_tEfNS_4arch4Sm80ELb1ELb0ELb0ELb0ELb1ELb0ELb1ELb1EEENS1_21CollectiveEpilogueFwdIS9_NS6_IJNS7_ILi1EEESF_SF_EEESA_SC_Li256ELb0ELb1ELb1ELb0EEENS1_30DynamicPersistentTileSchedulerILi256ELi256ELb1ELb1ELb0EEEEEEEEEvNT_6ParamsE,"ax",@progbits
	.align	128
.text._ZN7cutlass13device_kernelIN5flash19enable_sm80_to_sm89INS1_16FlashAttnFwdSm80INS1_25CollectiveMainloopFwdSm80ILi8ELi1ELb1EN4cute5tupleIJNS5_1CILi128EEES8_S8_EEELi128ENS_6half_tEfNS_4arch4Sm80ELb1ELb0ELb0ELb0ELb1ELb0ELb1ELb1EEENS1_21CollectiveEpilogueFwdIS9_NS6_IJNS7_ILi1EEESF_SF_EEESA_SC_Li256ELb0ELb1ELb1ELb0EEENS1_30DynamicPersistentTileSchedulerILi256ELi256ELb1ELb1ELb0EEEEEEEEEvNT_6ParamsE:
        .type           _ZN7cutlass13device_kernelIN5flash19enable_sm80_to_sm89INS1_16FlashAttnFwdSm80INS1_25CollectiveMainloopFwdSm80ILi8ELi1ELb1EN4cute5tupleIJNS5_1CILi128EEES8_S8_EEELi128ENS_6half_tEfNS_4arch4Sm80ELb1ELb0ELb0ELb0ELb1ELb0ELb1ELb1EEENS1_21CollectiveEpilogueFwdIS9_NS6_IJNS7_ILi1EEESF_SF_EEESA_SC_Li256ELb0ELb1ELb1ELb0EEENS1_30DynamicPersistentTileSchedulerILi256ELi256ELb1ELb1ELb0EEEEEEEEEvNT_6ParamsE,@function
        .size           _ZN7cutlass13device_kernelIN5flash19enable_sm80_to_sm89INS1_16FlashAttnFwdSm80INS1_25CollectiveMainloopFwdSm80ILi8ELi1ELb1EN4cute5tupleIJNS5_1CILi128EEES8_S8_EEELi128ENS_6half_tEfNS_4arch4Sm80ELb1ELb0ELb0ELb0ELb1ELb0ELb1ELb1EEENS1_21CollectiveEpilogueFwdIS9_NS6_IJNS7_ILi1EEESF_SF_EEESA_SC_Li256ELb0ELb1ELb1ELb0EEENS1_30DynamicPersistentTileSchedulerILi256ELi256ELb1ELb1ELb0EEEEEEEEEvNT_6ParamsE,(.L_x_14 - _ZN7cutlass13device_kernelIN5flash19enable_sm80_to_sm89INS1_16FlashAttnFwdSm80INS1_25CollectiveMainloopFwdSm80ILi8ELi1ELb1EN4cute5tupleIJNS5_1CILi128EEES8_S8_EEELi128ENS_6half_tEfNS_4arch4Sm80ELb1ELb0ELb0ELb0ELb1ELb0ELb1ELb1EEENS1_21CollectiveEpilogueFwdIS9_NS6_IJNS7_ILi1EEESF_SF_EEESA_SC_Li256ELb0ELb1ELb1ELb0EEENS1_30DynamicPersistentTileSchedulerILi256ELi256ELb1ELb1ELb0EEEEEEEEEvNT_6ParamsE)
        .other          _ZN7cutlass13device_kernelIN5flash19enable_sm80_to_sm89INS1_16FlashAttnFwdSm80INS1_25CollectiveMainloopFwdSm80ILi8ELi1ELb1EN4cute5tupleIJNS5_1CILi128EEES8_S8_EEELi128ENS_6half_tEfNS_4arch4Sm80ELb1ELb0ELb0ELb0ELb1ELb0ELb1ELb1EEENS1_21CollectiveEpilogueFwdIS9_NS6_IJNS7_ILi1EEESF_SF_EEESA_SC_Li256ELb0ELb1ELb1ELb0EEENS1_30DynamicPersistentTileSchedulerILi256ELi256ELb1ELb1ELb0EEEEEEEEEvNT_6ParamsE,@"STO_CUDA_ENTRY STV_DEFAULT"
_ZN7cutlass13device_kernelIN5flash19enable_sm80_to_sm89INS1_16FlashAttnFwdSm80INS1_25CollectiveMainloopFwdSm80ILi8ELi1ELb1EN4cute5tupleIJNS5_1CILi128EEES8_S8_EEELi128ENS_6half_tEfNS_4arch4Sm80ELb1ELb0ELb0ELb0ELb1ELb0ELb1ELb1EEENS1_21CollectiveEpilogueFwdIS9_NS6_IJNS7_ILi1EEESF_SF_EEESA_SC_Li256ELb0ELb1ELb1ELb0EEENS1_30DynamicPersistentTileSchedulerILi256ELi256ELb1ELb1ELb0EEEEEEEEEvNT_6ParamsE:
[----:B------:R-:W-:Y:S01]  /*0000*/  LDC R1, c[0x0][0x37c] ;  /* 0x0000df00ff017b82 */ /* 0x000fe20000000800 */
[----:B------:R-:W-:Y:S05]  /*0010*/  EXIT ;  /* 0x000000000000794d */ /* 0x000fea0003800000 */
.L_x_2:
        /* <DEDUP_REMOVED lines=14> */
.L_x_14:


//--------------------- .text._ZN7cutlass13device_kernelIN5flash19enable_sm80_to_sm89INS1_16FlashAttnFwdSm80INS1_25CollectiveMainloopFwdSm80ILi4ELi1ELb0EN4cute5tupleIJNS5_1CILi128EEENS7_ILi64EEES8_EEELi128ENS_6half_tEfNS_4arch4Sm80ELb0ELb0ELb0ELb0ELb1ELb0ELb1ELb1EEENS1_21CollectiveEpilogueFwdINS6_IJS8_S8_S9_EEENS6_IJNS7_ILi1EEESH_SH_EEESB_SD_Li128ELb0ELb1ELb1ELb0EEENS1_19SingleTileSchedulerILb0ELb1ELb1ELi128EEEEEEEEEvNT_6ParamsE --------------------------
	.section	.text._ZN7cutlass13device_kernelIN5flash19enable_sm80_to_sm89INS1_16FlashAttnFwdSm80INS1_25CollectiveMainloopFwdSm80ILi4ELi1ELb0EN4cute5tupleIJNS5_1CILi128EEENS7_ILi64EEES8_EEELi128ENS_6half_tEfNS_4arch4Sm80ELb0ELb0ELb0ELb0ELb1ELb0ELb1ELb1EEENS1_21CollectiveEpilogueFwdINS6_IJS8_S8_S9_EEENS6_IJNS7_ILi1EEESH_SH_EEESB_SD_Li128ELb0ELb1ELb1ELb0EEENS1_19SingleTileSchedulerILb0ELb1ELb1ELi128EEEEEEEEEvNT_6ParamsE,"ax",@progbits
	.align	128
.text._ZN7cutlass13device_kernelIN5flash19enable_sm80_to_sm89INS1_16FlashAttnFwdSm80INS1_25CollectiveMainloopFwdSm80ILi4ELi1ELb0EN4cute5tupleIJNS5_1CILi128EEENS7_ILi64EEES8_EEELi128ENS_6half_tEfNS_4arch4Sm80ELb0ELb0ELb0ELb0ELb1ELb0ELb1ELb1EEENS1_21CollectiveEpilogueFwdINS6_IJS8_S8_S9_EEENS6_IJNS7_ILi1EEESH_SH_EEESB_SD_Li128ELb0ELb1ELb1ELb0EEENS1_19SingleTileSchedulerILb0ELb1ELb1ELi128EEEEEEEEEvNT_6ParamsE:
        .type           _ZN7cutlass13device_kernelIN5flash19enable_sm80_to_sm89INS1_16FlashAttnFwdSm80INS1_25CollectiveMainloopFwdSm80ILi4ELi1ELb0EN4cute5tupleIJNS5_1CILi128EEENS7_ILi64EEES8_EEELi128ENS_6half_tEfNS_4arch4Sm80ELb0ELb0ELb0ELb0ELb1ELb0ELb1ELb1EEENS1_21CollectiveEpilogueFwdINS6_IJS8_S8_S9_EEENS6_IJNS7_ILi1EEESH_SH_EEESB_SD_Li128ELb0ELb1ELb1ELb0EEENS1_19SingleTileSchedulerILb0ELb1ELb1ELi128EEEEEEEEEvNT_6ParamsE,@function
        .size           _ZN7cutlass13device_kernelIN5flash19enable_sm80_to_sm89INS1_16FlashAttnFwdSm80INS1_25CollectiveMainloopFwdSm80ILi4ELi1ELb0EN4cute5tupleIJNS5_1CILi128EEENS7_ILi64EEES8_EEELi128ENS_6half_tEfNS_4arch4Sm80ELb0ELb0ELb0ELb0ELb1ELb0ELb1ELb1EEENS1_21CollectiveEpilogueFwdINS6_IJS8_S8_S9_EEENS6_IJNS7_ILi1EEESH_SH_EEESB_SD_Li128ELb0ELb1ELb1ELb0EEENS1_19SingleTileSchedulerILb0ELb1ELb1ELi128EEEEEEEEEvNT_6ParamsE,(.L_x_15 - _ZN7cutlass13device_kernelIN5flash19enable_sm80_to_sm89INS1_16FlashAttnFwdSm80INS1_25CollectiveMainloopFwdSm80ILi4ELi1ELb0EN4cute5tupleIJNS5_1CILi128EEENS7_ILi64EEES8_EEELi128ENS_6half_tEfNS_4arch4Sm80ELb0ELb0ELb0ELb0ELb1ELb0ELb1ELb1EEENS1_21CollectiveEpilogueFwdINS6_IJS8_S8_S9_EEENS6_IJNS7_ILi1EEESH_SH_EEESB_SD_Li128ELb0ELb1ELb1ELb0EEENS1_19SingleTileSchedulerILb0ELb1ELb1ELi128EEEEEEEEEvNT_6ParamsE)
        .other          _ZN7cutlass13device_kernelIN5flash19enable_sm80_to_sm89INS1_16FlashAttnFwdSm80INS1_25CollectiveMainloopFwdSm80ILi4ELi1ELb0EN4cute5tupleIJNS5_1CILi128EEENS7_ILi64EEES8_EEELi128ENS_6half_tEfNS_4arch4Sm80ELb0ELb0ELb0ELb0ELb1ELb0ELb1ELb1EEENS1_21CollectiveEpilogueFwdINS6_IJS8_S8_S9_EEENS6_IJNS7_ILi1EEESH_SH_EEESB_SD_Li128ELb0ELb1ELb1ELb0EEENS1_19SingleTileSchedulerILb0ELb1ELb1ELi128EEEEEEEEEvNT_6ParamsE,@"STO_CUDA_ENTRY STV_DEFAULT"
_ZN7cutlass13device_kernelIN5flash19enable_sm80_to_sm89INS1_16FlashAttnFwdSm80INS1_25CollectiveMainloopFwdSm80ILi4ELi1ELb0EN4cute5tupleIJNS5_1CILi128EEENS7_ILi64EEES8_EEELi128ENS_6half_tEfNS_4arch4Sm80ELb0ELb0ELb0ELb0ELb1ELb0ELb1ELb1EEENS1_21CollectiveEpilogueFwdINS6_IJS8_S8_S9_EEENS6_IJNS7_ILi1EEESH_SH_EEESB_SD_Li128ELb0ELb1ELb1ELb0EEENS1_19SingleTileSchedulerILb0ELb1ELb1ELi128EEEEEEEEEvNT_6ParamsE:
[----:B------:R-:W-:Y:S01]  /*0000*/  LDC R1, c[0x0][0x37c] ;  /* 0x0000df00ff017b82 */ /* 0x000fe20000000800 */
[----:B------:R-:W-:Y:S05]  /*0010*/  EXIT ;  /* 0x000000000000794d */ /* 0x000fea0003800000 */
.L_x_3:
        /* <DEDUP_REMOVED lines=14> */
.L_x_15:


//--------------------- .text._ZN7cutlass13device_kernelIN5flash19enable_sm80_to_sm89INS1_16FlashAttnFwdSm80INS1_25CollectiveMainloopFwdSm80ILi8ELi1ELb1EN4cute5tupleIJNS5_1CILi128EEENS7_ILi112EEES8_EEELi128ENS_6half_tEfNS_4arch4Sm80ELb0ELb0ELb0ELb1ELb1ELb0ELb1ELb1EEENS1_21CollectiveEpilogueFwdINS6_IJS8_S8_S9_EEENS6_IJNS7_ILi1EEESH_SH_EEESB_SD_Li256ELb1ELb1ELb1ELb0EEENS1_36VarlenDynamicPersistentTileSchedulerILi128ELi112ELi256ELi256ELb1ELb1ELb0ELb0ELb1ELb1EEEEEEEEEvNT_6ParamsE --------------------------
	.section	.text._ZN7cutlass13device_kernelIN5flash19enable_sm80_to_sm89INS1_16FlashAttnFwdSm80INS1_25CollectiveMainloopFwdSm80ILi8ELi1ELb1EN4cute5tupleIJNS5_1CILi128EEENS7_ILi112EEES8_EEELi128ENS_6half_tEfNS_4arch4Sm80ELb0ELb0ELb0ELb1ELb1ELb0ELb1ELb1EEENS1_21CollectiveEpilogueFwdINS6_IJS8_S8_S9_EEENS6_IJNS7_ILi1EEESH_SH_EEESB_SD_Li256ELb1ELb1ELb1ELb0EEENS1_36VarlenDynamicPersistentTileSchedulerILi128ELi112ELi256ELi256ELb1ELb1ELb0ELb0ELb1ELb1EEEEEEEEEvNT_6ParamsE,"ax",@progbits
	.align	128
.text._ZN7cutlass13device_kernelIN5flash19enable_sm80_to_sm89INS1_16FlashAttnFwdSm80INS1_25CollectiveMainloopFwdSm80ILi8ELi1ELb1EN4cute5tupleIJNS5_1CILi128EEENS7_ILi112EEES8_EEELi128ENS_6half_tEfNS_4arch4Sm80ELb0ELb0ELb0ELb1ELb1ELb0ELb1ELb1EEENS1_21CollectiveEpilogueFwdINS6_IJS8_S8_S9_EEENS6_IJNS7_ILi1EEESH_SH_EEESB_SD_Li256ELb1ELb1ELb1ELb0EEENS1_36VarlenDynamicPersistentTileSchedulerILi128ELi112ELi256ELi256ELb1ELb1ELb0ELb0ELb1ELb1EEEEEEEEEvNT_6ParamsE:
        .type           _ZN7cutlass13device_kernelIN5flash19enable_sm80_to_sm89INS1_16FlashAttnFwdSm80INS1_25CollectiveMainloopFwdSm80ILi8ELi1ELb1EN4cute5tupleIJNS5_1CILi128EEENS7_ILi112EEES8_EEELi128ENS_6half_tEfNS_4arch4Sm80ELb0ELb0ELb0ELb1ELb1ELb0ELb1ELb1EEENS1_21CollectiveEpilogueFwdINS6_IJS8_S8_S9_EEENS6_IJNS7_ILi1EEESH_SH_EEESB_SD_Li256ELb1ELb1ELb1ELb0EEENS1_36VarlenDynamicPersistentTileSchedulerILi128ELi112ELi256ELi256ELb1ELb1ELb0ELb0ELb1ELb1EEEEEEEEEvNT_6ParamsE,@function
        .size           _ZN7cutlass13device_kernelIN5flash19enable_sm80_to_sm89INS1_16FlashAttnFwdSm80INS1_25CollectiveMainloopFwdSm80ILi8ELi1ELb1EN4cute5tupleIJNS5_1CILi128EEENS7_ILi112EEES8_EEELi128ENS_6half_tEfNS_4arch4Sm80ELb0ELb0ELb0ELb1ELb1ELb0ELb1ELb1EEENS1_21CollectiveEpilogueFwdINS6_IJS8_S8_S9_EEENS6_IJNS7_ILi1EEESH_SH_EEESB_SD_Li256ELb1ELb1ELb1ELb0EEENS1_36VarlenDynamicPersistentTileSchedulerILi128ELi112ELi256ELi256ELb1ELb1ELb0ELb0ELb1ELb1EEEEEEEEEvNT_6ParamsE,(.L_x_16 - _ZN7cutlass13device_kernelIN5flash19enable_sm80_to_sm89INS1_16FlashAttnFwdSm80INS1_25CollectiveMainloopFwdSm80ILi8ELi1ELb1EN4cute5tupleIJNS5_1CILi128EEENS7_ILi112EEES8_EEELi128ENS_6half_tEfNS_4arch4Sm80ELb0ELb0ELb0ELb1ELb1ELb0ELb1ELb1EEENS1_21CollectiveEpilogueFwdINS6_IJS8_S8_S9_EEENS6_IJNS7_ILi1EEESH_SH_EEESB_SD_Li256ELb1ELb1ELb1ELb0EEENS1_36VarlenDynamicPersistentTileSchedulerILi128ELi112ELi256ELi256ELb1ELb1ELb0ELb0ELb1ELb1EEEEEEEEEvNT_6ParamsE)
        .other          _ZN7cutlass13device_kernelIN5flash19enable_sm80_to_sm89INS1_16FlashAttnFwdSm80INS1_25CollectiveMainloopFwdSm80ILi8ELi1ELb1EN4cute5tupleIJNS5_1CILi128EEENS7_ILi112EEES8_EEELi128ENS_6half_tEfNS_4arch4Sm80ELb0ELb0ELb0ELb1ELb1ELb0ELb1ELb1EEENS1_21CollectiveEpilogueFwdINS6_IJS8_S8_S9_EEENS6_IJNS7_ILi1EEESH_SH_EEESB_SD_Li256ELb1ELb1ELb1ELb0EEENS1_36VarlenDynamicPersistentTileSchedulerILi128ELi112ELi256ELi256ELb1ELb1ELb0ELb0ELb1ELb1EEEEEEEEEvNT_6ParamsE,@"STO_CUDA_ENTRY STV_DEFAULT"
_ZN7cutlass13device_kernelIN5flash19enable_sm80_to_sm89INS1_16FlashAttnFwdSm80INS1_25CollectiveMainloopFwdSm80ILi8ELi1ELb1EN4cute5tupleIJNS5_1CILi128EEENS7_ILi112EEES8_EEELi128ENS_6half_tEfNS_4arch4Sm80ELb0ELb0ELb0ELb1ELb1ELb0ELb1ELb1EEENS1_21CollectiveEpilogueFwdINS6_IJS8_S8_S9_EEENS6_IJNS7_ILi1EEESH_SH_EEESB_SD_Li256ELb1ELb1ELb1ELb0EEENS1_36VarlenDynamicPersistentTileSchedulerILi128ELi112ELi256ELi256ELb1ELb1ELb0ELb0ELb1ELb1EEEEEEEEEvNT_6ParamsE:
[----:B------:R-:W-:Y:S01]  /*0000*/  LDC R1, c[0x0][0x37c] ;  /* 0x0000df00ff017b82 */ /* 0x000fe20000000800 */
[----:B------:R-:W-:Y:S05]  /*0010*/  EXIT ;  /* 0x000000000000794d */ /* 0x000fea0003800000 */
.L_x_4:
        /* <DEDUP_REMOVED lines=14> */
.L_x_16:


//--------------------- .text._ZN7cutlass13device_kernelIN5flash19enable_sm80_to_sm89INS1_16FlashAttnFwdSm80INS1_25CollectiveMainloopFwdSm80ILi8ELi1ELb1EN4cute5tupleIJNS5_1CILi128EEENS7_ILi112EEES8_EEELi128ENS_6half_tEfNS_4arch4Sm80ELb0ELb0ELb0ELb1ELb1ELb1ELb1ELb1EEENS1_21CollectiveEpilogueFwdINS6_IJS8_S8_S9_EEENS6_IJNS7_ILi1EEESH_SH_EEESB_SD_Li256ELb1ELb1ELb1ELb0EEENS1_36VarlenDynamicPersistentTileSchedulerILi128ELi112ELi256ELi256ELb1ELb1ELb0ELb0ELb1ELb1EEEEEEEEEvNT_6ParamsE --------------------------
	.section	.text._ZN7cutlass13device_kernelIN5flash19enable_sm80_to_sm89INS1_16FlashAttnFwdSm80INS1_25CollectiveMainloopFwdSm80ILi8ELi1ELb1EN4cute5tupleIJNS5_1CILi128EEENS7_ILi112EEES8_EEELi128ENS_6half_tEfNS_4arch4Sm80ELb0ELb0ELb0ELb1ELb1ELb1ELb1ELb1EEENS1_21CollectiveEpilogueFwdINS6_IJS8_S8_S9_EEENS6_IJNS7_ILi1EEESH_SH_EEESB_SD_Li256ELb1ELb1ELb1ELb0EEENS1_36VarlenDynamicPersistentTileSchedulerILi128ELi112ELi256ELi256ELb1ELb1ELb0ELb0ELb1ELb1EEEEEEEEEvNT_6ParamsE,"ax",@progbits
	.align	128
.text._ZN7cutlass13device_kernelIN5flash19enable_sm80_to_sm89INS1_16FlashAttnFwdSm80INS1_25CollectiveMainloopFwdSm80ILi8ELi1ELb1EN4cute5tupleIJNS5_1CILi128EEENS7_ILi112EEES8_EEELi128ENS_6half_tEfNS_4arch4Sm80ELb0ELb0ELb0ELb1ELb1ELb1ELb1ELb1EEENS1_21CollectiveEpilogueFwdINS6_IJS8_S8_S9_EEENS6_IJNS7_ILi1EEESH_SH_EEESB_SD_Li256ELb1ELb1ELb1ELb0EEENS1_36VarlenDynamicPersistentTileSchedulerILi128ELi112ELi256ELi256ELb1ELb1ELb0ELb0ELb1ELb1EEEEEEEEEvNT_6ParamsE:
        .type           _ZN7cutlass13device_kernelIN5flash19enable_sm80_to_sm89INS1_16FlashAttnFwdSm80INS1_25CollectiveMainloopFwdSm80ILi8ELi1ELb1EN4cute5tupleIJNS5_1CILi128EEENS7_ILi112EEES8_EEELi128ENS_6half_tEfNS_4arch4Sm80ELb0ELb0ELb0ELb1ELb1ELb1ELb1ELb1EEENS1_21CollectiveEpilogueFwdINS6_IJS8_S8_S9_EEENS6_IJNS7_ILi1EEESH_SH_EEESB_SD_Li256ELb1ELb1ELb1ELb0EEENS1_36VarlenDynamicPersistentTileSchedulerILi128ELi112ELi256ELi256ELb1ELb1ELb0ELb0ELb1ELb1EEEEEEEEEvNT_6ParamsE,@function
        .size           _ZN7cutlass13device_kernelIN5flash19enable_sm80_to_sm89INS1_16FlashAttnFwdSm80INS1_25CollectiveMainloopFwdSm80ILi8ELi1ELb1EN4cute5tupleIJNS5_1CILi128EEENS7_ILi112EEES8_EEELi128ENS_6half_tEfNS_4arch4Sm80ELb0ELb0ELb0ELb1ELb1ELb1ELb1ELb1EEENS1_21CollectiveEpilogueFwdINS6_IJS8_S8_S9_EEENS6_IJNS7_ILi1EEESH_SH_EEESB_SD_Li256ELb1ELb1ELb1ELb0EEENS1_36VarlenDynamicPersistentTileSchedulerILi128ELi112ELi256ELi256ELb1ELb1ELb0ELb0ELb1ELb1EEEEEEEEEvNT_6ParamsE,(.L_x_17 - _ZN7cutlass13device_kernelIN5flash19enable_sm80_to_sm89INS1_16FlashAttnFwdSm80INS1_25CollectiveMainloopFwdSm80ILi8ELi1ELb1EN4cute5tupleIJNS5_1CILi128EEENS7_ILi112EEES8_EEELi128ENS_6half_tEfNS_4arch4Sm80ELb0ELb0ELb0ELb1ELb1ELb1ELb1ELb1EEENS1_21CollectiveEpilogueFwdINS6_IJS8_S8_S9_EEENS6_IJNS7_ILi1EEESH_SH_EEESB_SD_Li256ELb1ELb1ELb1ELb0EEENS1_36VarlenDynamicPersistentTileSchedulerILi128ELi112ELi256ELi256ELb1ELb1ELb0ELb0ELb1ELb1EEEEEEEEEvNT_6ParamsE)
        .other          _ZN7cutlass13device_kernelIN5flash19enable_sm80_to_sm89INS1_16FlashAttnFwdSm80INS1_25CollectiveMainloopFwdSm80ILi8ELi1ELb1EN4cute5tupleIJNS5_1CILi128EEENS7_ILi112EEES8_EEELi128ENS_6half_tEfNS_4arch4Sm80ELb0ELb0ELb0ELb1ELb1ELb1ELb1ELb1EEENS1_21CollectiveEpilogueFwdINS6_IJS8_S8_S9_EEENS6_IJNS7_ILi1EEESH_SH_EEESB_SD_Li256ELb1ELb1ELb1ELb0EEENS1_36VarlenDynamicPersistentTileSchedulerILi128ELi112ELi256ELi256ELb1ELb1ELb0ELb0ELb1ELb1EEEEEEEEEvNT_6ParamsE,@"STO_CUDA_ENTRY STV_DEFAULT"
_ZN7cutlass13device_kernelIN5flash19enable_sm80_to_sm89INS1_16FlashAttnFwdSm80INS1_25CollectiveMainloopFwdSm80ILi8ELi1ELb1EN4cute5tupleIJNS5_1CILi128EEENS7_ILi112EEES8_EEELi128ENS_6half_tEfNS_4arch4Sm80ELb0ELb0ELb0ELb1ELb1ELb1ELb1ELb1EEENS1_21CollectiveEpilogueFwdINS6_IJS8_S8_S9_EEENS6_IJNS7_ILi1EEESH_SH_EEESB_SD_Li256ELb1ELb1ELb1ELb0EEENS1_36VarlenDynamicPersistentTileSchedulerILi128ELi112ELi256ELi256ELb1ELb1ELb0ELb0ELb1ELb1EEEEEEEEEvNT_6ParamsE:
[----:B------:R-:W-:Y:S01]  /*0000*/  LDC R1, c[0x0][0x37c] ;  /* 0x0000df00ff017b82 */ /* 0x000fe20000000800 */
[----:B------:R-:W-:Y:S05]  /*0010*/  EXIT ;  /* 0x000000000000794d */ /* 0x000fea0003800000 */
.L_x_5:
        /* <DEDUP_REMOVED lines=14> */
.L_x_17:


//--------------------- .text._ZN7cutlass13device_kernelIN5flash19enable_sm80_to_sm89INS1_16FlashAttnFwdSm80INS1_25CollectiveMainloopFwdSm80ILi4ELi1ELb0EN4cute5tupleIJNS5_1CILi128EEENS7_ILi48EEES8_EEELi128ENS_6half_tEfNS_4arch4Sm80ELb0ELb1ELb0ELb0ELb1ELb0ELb1ELb1EEENS1_21CollectiveEpilogueFwdINS6_IJS8_S8_S9_EEENS6_IJNS7_ILi1EEESH_SH_EEESB_SD_Li128ELb0ELb1ELb1ELb0EEENS1_19SingleTileSchedulerILb0ELb1ELb1ELi128EEEEEEEEEvNT_6ParamsE --------------------------
	.section	.text._ZN7cutlass13device_kernelIN5flash19enable_sm80_to_sm89INS1_16FlashAttnFwdSm80INS1_25CollectiveMainloopFwdSm80ILi4ELi1ELb0EN4cute5tupleIJNS5_1CILi128EEENS7_ILi48EEES8_EEELi128ENS_6half_tEfNS_4arch4Sm80ELb0ELb1ELb0ELb0ELb1ELb0ELb1ELb1EEENS1_21CollectiveEpilogueFwdINS6_IJS8_S8_S9_EEENS6_IJNS7_ILi1EEESH_SH_EEESB_SD_Li128ELb0ELb1ELb1ELb0EEENS1_19SingleTileSchedulerILb0ELb1ELb1ELi128EEEEEEEEEvNT_6ParamsE,"ax",@progbits
	.align	128
.text._ZN7cutlass13device_kernelIN5flash19enable_sm80_to_sm89INS1_16FlashAttnFwdSm80INS1_25CollectiveMainloopFwdSm80ILi4ELi1ELb0EN4cute5tupleIJNS5_1CILi128EEENS7_ILi48EEES8_EEELi128ENS_6half_tEfNS_4arch4Sm80ELb0ELb1ELb0ELb0ELb1ELb0ELb1ELb1EEENS1_21CollectiveEpilogueFwdINS6_IJS8_S8_S9_EEENS6_IJNS7_ILi1EEESH_SH_EEESB_SD_Li128ELb0ELb1ELb1ELb0EEENS1_19SingleTileSchedulerILb0ELb1ELb1ELi128EEEEEEEEEvNT_6ParamsE:
        .type           _ZN7cutlass13device_kernelIN5flash19enable_sm80_to_sm89INS1_16FlashAttnFwdSm80INS1_25CollectiveMainloopFwdSm80ILi4ELi1ELb0EN4cute5tupleIJNS5_1CILi128EEENS7_ILi48EEES8_EEELi128ENS_6half_tEfNS_4arch4Sm80ELb0ELb1ELb0ELb0ELb1ELb0ELb1ELb1EEENS1_21CollectiveEpilogueFwdINS6_IJS8_S8_S9_EEENS6_IJNS7_ILi1EEESH_SH_EEESB_SD_Li128ELb0ELb1ELb1ELb0EEENS1_19SingleTileSchedulerILb0ELb1ELb1ELi128EEEEEEEEEvNT_6ParamsE,@function
        .size           _ZN7cutlass13device_kernelIN5flash19enable_sm80_to_sm89INS1_16FlashAttnFwdSm80INS1_25CollectiveMainloopFwdSm80ILi4ELi1ELb0EN4cute5tupleIJNS5_1CILi128EEENS7_ILi48EEES8_EEELi128ENS_6half_tEfNS_4arch4Sm80ELb0ELb1ELb0ELb0ELb1ELb0ELb1ELb1EEENS1_21CollectiveEpilogueFwdINS6_IJS8_S8_S9_EEENS6_IJNS7_ILi1EEESH_SH_EEESB_SD_Li128ELb0ELb1ELb1ELb0EEENS1_19SingleTileSchedulerILb0ELb1ELb1ELi128EEEEEEEEEvNT_6ParamsE,(.L_x_18 - _ZN7cutlass13device_kernelIN5flash19enable_sm80_to_sm89INS1_16FlashAttnFwdSm80INS1_25CollectiveMainloopFwdSm80ILi4ELi1ELb0EN4cute5tupleIJNS5_1CILi128EEENS7_ILi48EEES8_EEELi128ENS_6half_tEfNS_4arch4Sm80ELb0ELb1ELb0ELb0ELb1ELb0ELb1ELb1EEENS1_21CollectiveEpilogueFwdINS6_IJS8_S8_S9_EEENS6_IJNS7_ILi1EEESH_SH_EEESB_SD_Li128ELb0ELb1ELb1ELb0EEENS1_19SingleTileSchedulerILb0ELb1ELb1ELi128EEEEEEEEEvNT_6ParamsE)
        .other          _ZN7cutlass13device_kernelIN5flash19enable_sm80_to_sm89INS1_16FlashAttnFwdSm80INS1_25CollectiveMainloopFwdSm80ILi4ELi1ELb0EN4cute5tupleIJNS5_1CILi128EEENS7_ILi48EEES8_EEELi128ENS_6half_tEfNS_4arch4Sm80ELb0ELb1ELb0ELb0ELb1ELb0ELb1ELb1EEENS1_21CollectiveEpilogueFwdINS6_IJS8_S8_S9_EEENS6_IJNS7_ILi1EEESH_SH_EEESB_SD_Li128ELb0ELb1ELb1ELb0EEENS1_19SingleTileSchedulerILb0ELb1ELb1ELi128EEEEEEEEEvNT_6ParamsE,@"STO_CUDA_ENTRY STV_DEFAULT"
_ZN7cutlass13device_kernelIN5flash19enable_sm80_to_sm89INS1_16FlashAttnFwdSm80INS1_25CollectiveMainloopFwdSm80ILi4ELi1ELb0EN4cute5tupleIJNS5_1CILi128EEENS7_ILi48EEES8_EEELi128ENS_6half_tEfNS_4arch4Sm80ELb0ELb1ELb0ELb0ELb1ELb0ELb1ELb1EEENS1_21CollectiveEpilogueFwdINS6_IJS8_S8_S9_EEENS6_IJNS7_ILi1EEESH_SH_EEESB_SD_Li128ELb0ELb1ELb1ELb0EEENS1_19SingleTileSchedulerILb0ELb1ELb1ELi128EEEEEEEEEvNT_6ParamsE:
[----:B------:R-:W-:Y:S01]  /*0000*/  LDC R1, c[0x0][0x37c] ;  /* 0x0000df00ff017b82 */ /* 0x000fe20000000800 */
[----:B------:R-:W-:Y:S05]  /*0010*/  EXIT ;  /* 0x000000000000794d */ /* 0x000fea0003800000 */
.L_x_6:
        /* <DEDUP_REMOVED lines=14> */
.L_x_18:


//--------------------- .text._ZN7cutlass13device_kernelIN5flash19enable_sm80_to_sm89INS1_16FlashAttnFwdSm80INS1_25CollectiveMainloopFwdSm80ILi8ELi1ELb1EN4cute5tupleIJNS5_1CILi128EEENS7_ILi96EEES8_EEELi128ENS_6half_tEfNS_4arch4Sm80ELb0ELb1ELb0ELb1ELb1ELb0ELb1ELb1EEENS1_21CollectiveEpilogueFwdINS6_IJS8_S8_S9_EEENS6_IJNS7_ILi1EEESH_SH_EEESB_SD_Li256ELb1ELb1ELb1ELb0EEENS1_36VarlenDynamicPersistentTileSchedulerILi128ELi96ELi256ELi256ELb1ELb1ELb0ELb1ELb0ELb1EEEEEEEEEvNT_6ParamsE --------------------------
	.section	.text._ZN7cutlass13device_kernelIN5flash19enable_sm80_to_sm89INS1_16FlashAttnFwdSm80INS1_25CollectiveMainloopFwdSm80ILi8ELi1ELb1EN4cute5tupleIJNS5_1CILi128EEENS7_ILi96EEES8_EEELi128ENS_6half_tEfNS_4arch4Sm80ELb0ELb1ELb0ELb1ELb1ELb0ELb1ELb1EEENS1_21CollectiveEpilogueFwdINS6_IJS8_S8_S9_EEENS6_IJNS7_ILi1EEESH_SH_EEESB_SD_Li256ELb1ELb1ELb1ELb0EEENS1_36VarlenDynamicPersistentTileSchedulerILi128ELi96ELi256ELi256ELb1ELb1ELb0ELb1ELb0ELb1EEEEEEEEEvNT_6ParamsE,"ax",@progbits
	.align	128
.text._ZN7cutlass13device_kernelIN5flash19enable_sm80_to_sm89INS1_16FlashAttnFwdSm80INS1_25CollectiveMainloopFwdSm80ILi8ELi1ELb1EN4cute5tupleIJNS5_1CILi128EEENS7_ILi96EEES8_EEELi128ENS_6half_tEfNS_4arch4Sm80ELb0ELb1ELb0ELb1ELb1ELb0ELb1ELb1EEENS1_21CollectiveEpilogueFwdINS6_IJS8_S8_S9_EEENS6_IJNS7_ILi1EEESH_SH_EEESB_SD_Li256ELb1ELb1ELb1ELb0EEENS1_36VarlenDynamicPersistentTileSchedulerILi128ELi96ELi256ELi256ELb1ELb1ELb0ELb1ELb0ELb1EEEEEEEEEvNT_6ParamsE:
        .type           _ZN7cutlass13device_kernelIN5flash19enable_sm80_to_sm89INS1_16FlashAttnFwdSm80INS1_25CollectiveMainloopFwdSm80ILi8ELi1ELb1EN4cute5tupleIJNS5_1CILi128EEENS7_ILi96EEES8_EEELi128ENS_6half_tEfNS_4arch4Sm80ELb0ELb1ELb0ELb1ELb1ELb0ELb1ELb1EEENS1_21CollectiveEpilogueFwdINS6_IJS8_S8_S9_EEENS6_IJNS7_ILi1EEESH_SH_EEESB_SD_Li256ELb1ELb1ELb1ELb0EEENS1_36VarlenDynamicPersistentTileSchedulerILi128ELi96ELi256ELi256ELb1ELb1ELb0ELb1ELb0ELb1EEEEEEEEEvNT_6ParamsE,@function
        .size           _ZN7cutlass13device_kernelIN5flash19enable_sm80_to_sm89INS1_16FlashAttnFwdSm80INS1_25CollectiveMainloopFwdSm80ILi8ELi1ELb1EN4cute5tupleIJNS5_1CILi128EEENS7_ILi96EEES8_EEELi128ENS_6half_tEfNS_4arch4Sm80ELb0ELb1ELb0ELb1ELb1ELb0ELb1ELb1EEENS1_21CollectiveEpilogueFwdINS6_IJS8_S8_S9_EEENS6_IJNS7_ILi1EEESH_SH_EEESB_SD_Li256ELb1ELb1ELb1ELb0EEENS1_36VarlenDynamicPersistentTileSchedulerILi128ELi96ELi256ELi256ELb1ELb1ELb0ELb1ELb0ELb1EEEEEEEEEvNT_6ParamsE,(.L_x_19 - _ZN7cutlass13device_kernelIN5flash19enable_sm80_to_sm89INS1_16FlashAttnFwdSm80INS1_25CollectiveMainloopFwdSm80ILi8ELi1ELb1EN4cute5tupleIJNS5_1CILi128EEENS7_ILi96EEES8_EEELi128ENS_6half_tEfNS_4arch4Sm80ELb0ELb1ELb0ELb1ELb1ELb0ELb1ELb1EEENS1_21CollectiveEpilogueFwdINS6_IJS8_S8_S9_EEENS6_IJNS7_ILi1EEESH_SH_EEESB_SD_Li256ELb1ELb1ELb1ELb0EEENS1_36VarlenDynamicPersistentTileSchedulerILi128ELi96ELi256ELi256ELb1ELb1ELb0ELb1ELb0ELb1EEEEEEEEEvNT_6ParamsE)
        .other          _ZN7cutlass13device_kernelIN5flash19enable_sm80_to_sm89INS1_16FlashAttnFwdSm80INS1_25CollectiveMainloopFwdSm80ILi8ELi1ELb1EN4cute5tupleIJNS5_1CILi128EEENS7_ILi96EEES8_EEELi128ENS_6half_tEfNS_4arch4Sm80ELb0ELb1ELb0ELb1ELb1ELb0ELb1ELb1EEENS1_21CollectiveEpilogueFwdINS6_IJS8_S8_S9_EEENS6_IJNS7_ILi1EEESH_SH_EEESB_SD_Li256ELb1ELb1ELb1ELb0EEENS1_36VarlenDynamicPersistentTileSchedulerILi128ELi96ELi256ELi256ELb1ELb1ELb0ELb1ELb0ELb1EEEEEEEEEvNT_6ParamsE,@"STO_CUDA_ENTRY STV_DEFAULT"
_ZN7cutlass13device_kernelIN5flash19enable_sm80_to_sm89INS1_16FlashAttnFwdSm80INS1_25CollectiveMainloopFwdSm80ILi8ELi1ELb1EN4cute5tupleIJNS5_1CILi128EEENS7_ILi96EEES8_EEELi128ENS_6half_tEfNS_4arch4Sm80ELb0ELb1ELb0ELb1ELb1ELb0ELb1ELb1EEENS1_21CollectiveEpilogueFwdINS6_IJS8_S8_S9_EEENS6_IJNS7_ILi1EEESH_SH_EEESB_SD_Li256ELb1ELb1ELb1ELb0EEENS1_36VarlenDynamicPersistentTileSchedulerILi128ELi96ELi256ELi256ELb1ELb1ELb0ELb1ELb0ELb1EEEEEEEEEvNT_6ParamsE:
[----:B------:R-:W-:Y:S01]  /*0000*/  LDC R1, c[0x0][0x37c] ;  /* 0x0000df00ff017b82 */ /* 0x000fe20000000800 */
[----:B------:R-:W-:Y:S05]  /*0010*/  EXIT ;  /* 0x000000000000794d */ /* 0x000fea0003800000 */
.L_x_7:
        /* <DEDUP_REMOVED lines=14> */
.L_x_19:


//--------------------- .text._ZN7cutlass13device_kernelIN5flash19enable_sm80_to_sm89INS1_16FlashAttnFwdSm80INS1_25CollectiveMainloopFwdSm80ILi8ELi1ELb1EN4cute5tupleIJNS5_1CILi128EEENS7_ILi96EEES8_EEELi128ENS_6half_tEfNS_4arch4Sm80ELb0ELb1ELb0ELb1ELb1ELb1ELb1ELb1EEENS1_21CollectiveEpilogueFwdINS6_IJS8_S8_S9_EEENS6_IJNS7_ILi1EEESH_SH_EEESB_SD_Li256ELb1ELb1ELb1ELb0EEENS1_36VarlenDynamicPersistentTileSchedulerILi128ELi96ELi256ELi256ELb1ELb1ELb0ELb1ELb0ELb1EEEEEEEEEvNT_6ParamsE --------------------------
	.section	.text._ZN7cutlass13device_kernelIN5flash19enable_sm80_to_sm89INS1_16FlashAttnFwdSm80INS1_25CollectiveMainloopFwdSm80ILi8ELi1ELb1EN4cute5tupleIJNS5_1CILi128EEENS7_ILi96EEES8_EEELi128ENS_6half_tEfNS_4arch4Sm80ELb0ELb1ELb0ELb1ELb1ELb1ELb1ELb1EEENS1_21CollectiveEpilogueFwdINS6_IJS8_S8_S9_EEENS6_IJNS7_ILi1EEESH_SH_EEESB_SD_Li256ELb1ELb1ELb1ELb0EEENS1_36VarlenDynamicPersistentTileSchedulerILi128ELi96ELi256ELi256ELb1ELb1ELb0ELb1ELb0ELb1EEEEEEEEEvNT_6ParamsE,"ax",@progbits
	.align	128
.text._ZN7cutlass13device_kernelIN5flash19enable_sm80_to_sm89INS1_16FlashAttnFwdSm80INS1_25CollectiveMainloopFwdSm80ILi8ELi1ELb1EN4cute5tupleIJNS5_1CILi128EEENS7_ILi96EEES8_EEELi128ENS_6half_tEfNS_4arch4Sm80ELb0ELb1ELb0ELb1ELb1ELb1ELb1ELb1EEENS1_21CollectiveEpilogueFwdINS6_IJS8_S8_S9_EEENS6_IJNS7_ILi1EEESH_SH_EEESB_SD_Li256ELb1ELb1ELb1ELb0EEENS1_36VarlenDynamicPersistentTileSchedulerILi128ELi96ELi256ELi256ELb1ELb1ELb0ELb1ELb0ELb1EEEEEEEEEvNT_6ParamsE:
        .type           _ZN7cutlass13device_kernelIN5flash19enable_sm80_to_sm89INS1_16FlashAttnFwdSm80INS1_25CollectiveMainloopFwdSm80ILi8ELi1ELb1EN4cute5tupleIJNS5_1CILi128EEENS7_ILi96EEES8_EEELi128ENS_6half_tEfNS_4arch4Sm80ELb0ELb1ELb0ELb1ELb1ELb1ELb1ELb1EEENS1_21CollectiveEpilogueFwdINS6_IJS8_S8_S9_EEENS6_IJNS7_ILi1EEESH_SH_EEESB_SD_Li256ELb1ELb1ELb1ELb0EEENS1_36VarlenDynamicPersistentTileSchedulerILi128ELi96ELi256ELi256ELb1ELb1ELb0ELb1ELb0ELb1EEEEEEEEEvNT_6ParamsE,@function
        .size           _ZN7cutlass13device_kernelIN5flash19enable_sm80_to_sm89INS1_16FlashAttnFwdSm80INS1_25CollectiveMainloopFwdSm80ILi8ELi1ELb1EN4cute5tupleIJNS5_1CILi128EEENS7_ILi96EEES8_EEELi128ENS_6half_tEfNS_4arch4Sm80ELb0ELb1ELb0ELb1ELb1ELb1ELb1ELb1EEENS1_21CollectiveEpilogueFwdINS6_IJS8_S8_S9_EEENS6_IJNS7_ILi1EEESH_SH_EEESB_SD_Li256ELb1ELb1ELb1ELb0EEENS1_36VarlenDynamicPersistentTileSchedulerILi128ELi96ELi256ELi256ELb1ELb1ELb0ELb1ELb0ELb1EEEEEEEEEvNT_6ParamsE,(.L_x_20 - _ZN7cutlass13device_kernelIN5flash19enable_sm80_to_sm89INS1_16FlashAttnFwdSm80INS1_25CollectiveMainloopFwdSm80ILi8ELi1ELb1EN4cute5tupleIJNS5_1CILi128EEENS7_ILi96EEES8_EEELi128ENS_6half_tEfNS_4arch4Sm80ELb0ELb1ELb0ELb1ELb1ELb1ELb1ELb1EEENS1_21CollectiveEpilogueFwdINS6_IJS8_S8_S9_EEENS6_IJNS7_ILi1EEESH_SH_EEESB_SD_Li256ELb1ELb1ELb1ELb0EEENS1_36VarlenDynamicPersistentTileSchedulerILi128ELi96ELi256ELi256ELb1ELb1ELb0ELb1ELb0ELb1EEEEEEEEEvNT_6ParamsE)
        .other          _ZN7cutlass13device_kernelIN5flash19enable_sm80_to_sm89INS1_16FlashAttnFwdSm80INS1_25CollectiveMainloopFwdSm80ILi8ELi1ELb1EN4cute5tupleIJNS5_1CILi128EEENS7_ILi96EEES8_EEELi128ENS_6half_tEfNS_4arch4Sm80ELb0ELb1ELb0ELb1ELb1ELb1ELb1ELb1EEENS1_21CollectiveEpilogueFwdINS6_IJS8_S8_S9_EEENS6_IJNS7_ILi1EEESH_SH_EEESB_SD_Li256ELb1ELb1ELb1ELb0EEENS1_36VarlenDynamicPersistentTileSchedulerILi128ELi96ELi256ELi256ELb1ELb1ELb0ELb1ELb0ELb1EEEEEEEEEvNT_6ParamsE,@"STO_CUDA_ENTRY STV_DEFAULT"
_ZN7cutlass13device_kernelIN5flash19enable_sm80_to_sm89INS1_16FlashAttnFwdSm80INS1_25CollectiveMainloopFwdSm80ILi8ELi1ELb1EN4cute5tupleIJNS5_1CILi128EEENS7_ILi96EEES8_EEELi128ENS_6half_tEfNS_4arch4Sm80ELb0ELb1ELb0ELb1ELb1ELb1ELb1ELb1EEENS1_21CollectiveEpilogueFwdINS6_IJS8_S8_S9_EEENS6_IJNS7_ILi1EEESH_SH_EEESB_SD_Li256ELb1ELb1ELb1ELb0EEENS1_36VarlenDynamicPersistentTileSchedulerILi128ELi96ELi256ELi256ELb1ELb1ELb0ELb1ELb0ELb1EEEEEEEEEvNT_6ParamsE:
[----:B------:R-:W-:Y:S01]  /*0000*/  LDC R1, c[0x0][0x37c] ;  /* 0x0000df00ff017b82 */ /* 0x000fe20000000800 */
[----:B------:R-:W-:Y:S05]  /*0010*/  EXIT ;  /* 0x000000000000794d */ /* 0x000fea0003800000 */
.L_x_8:
        /* <DEDUP_REMOVED lines=14> */
.L_x_20:


//--------------------- .text._ZN7cutlass13device_kernelIN5flash19enable_sm80_to_sm89INS1_16FlashAttnFwdSm80INS1_25CollectiveMainloopFwdSm80ILi4ELi1ELb0EN4cute5tupleIJNS5_1CILi128EEENS7_ILi64EEES8_EEELi128ENS_6half_tEfNS_4arch4Sm80ELb1ELb0ELb0ELb0ELb1ELb0ELb1ELb1EEENS1_21CollectiveEpilogueFwdINS6_IJS8_S8_S9_EEENS6_IJNS7_ILi1EEESH_SH_EEESB_SD_Li128ELb0ELb1ELb1ELb0EEENS1_30DynamicPersistentTileSchedulerILi128ELi128ELb1ELb1ELb0EEEEEEEEEvNT_6ParamsE --------------------------
	.section	.text._ZN7cutlass13device_kernelIN5flash19enable_sm80_to_sm89INS1_16FlashAttnFwdSm80INS1_25CollectiveMainloopFwdSm80ILi4ELi1ELb0EN4cute5tupleIJNS5_1CILi128EEENS7_ILi64EEES8_EEELi128ENS_6half_tEfNS_4arch4Sm80ELb1ELb0ELb0ELb0ELb1ELb0ELb1ELb1EEENS1_21CollectiveEpilogueFwdINS6_IJS8_S8_S9_EEENS6_IJNS7_ILi1EEESH_SH_EEESB_SD_Li128ELb0ELb1ELb1ELb0EEENS1_30DynamicPersistentTileSchedulerILi128ELi128ELb1ELb1ELb0EEEEEEEEEvNT_6ParamsE,"ax",@progbits
	.align	128
.text._ZN7cutlass13device_kernelIN5flash19enable_sm80_to_sm89INS1_16FlashAttnFwdSm80INS1_25CollectiveMainloopFwdSm80ILi4ELi1ELb0EN4cute5tupleIJNS5_1CILi128EEENS7_ILi64EEES8_EEELi128ENS_6half_tEfNS_4arch4Sm80ELb1ELb0ELb0ELb0ELb1ELb0ELb1ELb1EEENS1_21CollectiveEpilogueFwdINS6_IJS8_S8_S9_EEENS6_IJNS7_ILi1EEESH_SH_EEESB_SD_Li128ELb0ELb1ELb1ELb0EEENS1_30DynamicPersistentTileSchedulerILi128ELi128ELb1ELb1ELb0EEEEEEEEEvNT_6ParamsE:
        .type           _ZN7cutlass13device_kernelIN5flash19enable_sm80_to_sm89INS1_16FlashAttnFwdSm80INS1_25CollectiveMainloopFwdSm80ILi4ELi1ELb0EN4cute5tupleIJNS5_1CILi128EEENS7_ILi64EEES8_EEELi128ENS_6half_tEfNS_4arch4Sm80ELb1ELb0ELb0ELb0ELb1ELb0ELb1ELb1EEENS1_21CollectiveEpilogueFwdINS6_IJS8_S8_S9_EEENS6_IJNS7_ILi1EEESH_SH_EEESB_SD_Li128ELb0ELb1ELb1ELb0EEENS1_30DynamicPersistentTileSchedulerILi128ELi128ELb1ELb1ELb0EEEEEEEEEvNT_6ParamsE,@function
        .size           _ZN7cutlass13device_kernelIN5flash19enable_sm80_to_sm89INS1_16FlashAttnFwdSm80INS1_25CollectiveMainloopFwdSm80ILi4ELi1ELb0EN4cute5tupleIJNS5_1CILi128EEENS7_ILi64EEES8_EEELi128ENS_6half_tEfNS_4arch4Sm80ELb1ELb0ELb0ELb0ELb1ELb0ELb1ELb1EEENS1_21CollectiveEpilogueFwdINS6_IJS8_S8_S9_EEENS6_IJNS7_ILi1EEESH_SH_EEESB_SD_Li128ELb0ELb1ELb1ELb0EEENS1_30DynamicPersistentTileSchedulerILi128ELi128ELb1ELb1ELb0EEEEEEEEEvNT_6ParamsE,(.L_x_21 - _ZN7cutlass13device_kernelIN5flash19enable_sm80_to_sm89INS1_16FlashAttnFwdSm80INS1_25CollectiveMainloopFwdSm80ILi4ELi1ELb0EN4cute5tupleIJNS5_1CILi128EEENS7_ILi64EEES8_EEELi128ENS_6half_tEfNS_4arch4Sm80ELb1ELb0ELb0ELb0ELb1ELb0ELb1ELb1EEENS1_21CollectiveEpilogueFwdINS6_IJS8_S8_S9_EEENS6_IJNS7_ILi1EEESH_SH_EEESB_SD_Li128ELb0ELb1ELb1ELb0EEENS1_30DynamicPersistentTileSchedulerILi128ELi128ELb1ELb1ELb0EEEEEEEEEvNT_6ParamsE)
        .other          _ZN7cutlass13device_kernelIN5flash19enable_sm80_to_sm89INS1_16FlashAttnFwdSm80INS1_25CollectiveMainloopFwdSm80ILi4ELi1ELb0EN4cute5tupleIJNS5_1CILi128EEENS7_ILi64EEES8_EEELi128ENS_6half_tEfNS_4arch4Sm80ELb1ELb0ELb0ELb0ELb1ELb0ELb1ELb1EEENS1_21CollectiveEpilogueFwdINS6_IJS8_S8_S9_EEENS6_IJNS7_ILi1EEESH_SH_EEESB_SD_Li128ELb0ELb1ELb1ELb0EEENS1_30DynamicPersistentTileSchedulerILi128ELi128ELb1ELb1ELb0EEEEEEEEEvNT_6ParamsE,@"STO_CUDA_ENTRY STV_DEFAULT"
_ZN7cutlass13device_kernelIN5flash19enable_sm80_to_sm89INS1_16FlashAttnFwdSm80INS1_25CollectiveMainloopFwdSm80ILi4ELi1ELb0EN4cute5tupleIJNS5_1CILi128EEENS7_ILi64EEES8_EEELi128ENS_6half_tEfNS_4arch4Sm80ELb1ELb0ELb0ELb0ELb1ELb0ELb1ELb1EEENS1_21CollectiveEpilogueFwdINS6_IJS8_S8_S9_EEENS6_IJNS7_ILi1EEESH_SH_EEESB_SD_Li128ELb0ELb1ELb1ELb0EEENS1_30DynamicPersistentTileSchedulerILi128ELi128ELb1ELb1ELb0EEEEEEEEEvNT_6ParamsE:
[----:B------:R-:W-:Y:S01]  /*0000*/  LDC R1, c[0x0][0x37c] ;  /* 0x0000df00ff017b82 */ /* 0x000fe20000000800 */
[----:B------:R-:W-:Y:S05]  /*0010*/  EXIT ;  /* 0x000000000000794d */ /* 0x000fea0003800000 */
.L_x_9:
        /* <DEDUP_REMOVED lines=14> */
.L_x_21:


//--------------------- .text._ZN7cutlass13device_kernelIN5flash19enable_sm80_to_sm89INS1_16FlashAttnFwdSm80INS1_25CollectiveMainloopFwdSm80ILi8ELi1ELb1EN4cute5tupleIJNS5_1CILi128EEENS7_ILi112EEES8_EEELi128ENS_6half_tEfNS_4arch4Sm80ELb1ELb0ELb0ELb1ELb1ELb0ELb1ELb1EEENS1_21CollectiveEpilogueFwdINS6_IJS8_S8_S9_EEENS6_IJNS7_ILi1EEESH_SH_EEESB_SD_Li256ELb1ELb1ELb1ELb0EEENS1_36VarlenDynamicPersistentTileSchedulerILi128ELi112ELi256ELi256ELb1ELb1ELb0ELb1ELb1ELb1EEEEEEEEEvNT_6ParamsE --------------------------
	.section	.text._ZN7cutlass13device_kernelIN5flash19enable_sm80_to_sm89INS1_16FlashAttnFwdSm80INS1_25CollectiveMainloopFwdSm80ILi8ELi1ELb1EN4cute5tupleIJNS5_1CILi128EEENS7_ILi112EEES8_EEELi128ENS_6half_tEfNS_4arch4Sm80ELb1ELb0ELb0ELb1ELb1ELb0ELb1ELb1EEENS1_21CollectiveEpilogueFwdINS6_IJS8_S8_S9_EEENS6_IJNS7_ILi1EEESH_SH_EEESB_SD_Li256ELb1ELb1ELb1ELb0EEENS1_36VarlenDynamicPersistentTileSchedulerILi128ELi112ELi256ELi256ELb1ELb1ELb0ELb1ELb1ELb1EEEEEEEEEvNT_6ParamsE,"ax",@progbits
	.align	128
.text._ZN7cutlass13device_kernelIN5flash19enable_sm80_to_sm89INS1_16FlashAttnFwdSm80INS1_25CollectiveMainloopFwdSm80ILi8ELi1ELb1EN4cute5tupleIJNS5_1CILi128EEENS7_ILi112EEES8_EEELi128ENS_6half_tEfNS_4arch4Sm80ELb1ELb0ELb0ELb1ELb1ELb0ELb1ELb1EEENS1_21CollectiveEpilogueFwdINS6_IJS8_S8_S9_EEENS6_IJNS7_ILi1EEESH_SH_EEESB_SD_Li256ELb1ELb1ELb1ELb0EEENS1_36VarlenDynamicPersistentTileSchedulerILi128ELi112ELi256ELi256ELb1ELb1ELb0ELb1ELb1ELb1EEEEEEEEEvNT_6ParamsE:
        .type           _ZN7cutlass13device_kernelIN5flash19enable_sm80_to_sm89INS1_16FlashAttnFwdSm80INS1_25CollectiveMainloopFwdSm80ILi8ELi1ELb1EN4cute5tupleIJNS5_1CILi128EEENS7_ILi112EEES8_EEELi128ENS_6half_tEfNS_4arch4Sm80ELb1ELb0ELb0ELb1ELb1ELb0ELb1ELb1EEENS1_21CollectiveEpilogueFwdINS6_IJS8_S8_S9_EEENS6_IJNS7_ILi1EEESH_SH_EEESB_SD_Li256ELb1ELb1ELb1ELb0EEENS1_36VarlenDynamicPersistentTileSchedulerILi128ELi112ELi256ELi256ELb1ELb1ELb0ELb1ELb1ELb1EEEEEEEEEvNT_6ParamsE,@function
        .size           _ZN7cutlass13device_kernelIN5flash19enable_sm80_to_sm89INS1_16FlashAttnFwdSm80INS1_25CollectiveMainloopFwdSm80ILi8ELi1ELb1EN4cute5tupleIJNS5_1CILi128EEENS7_ILi112EEES8_EEELi128ENS_6half_tEfNS_4arch4Sm80ELb1ELb0ELb0ELb1ELb1ELb0ELb1ELb1EEENS1_21CollectiveEpilogueFwdINS6_IJS8_S8_S9_EEENS6_IJNS7_ILi1EEESH_SH_EEESB_SD_Li256ELb1ELb1ELb1ELb0EEENS1_36VarlenDynamicPersistentTileSchedulerILi128ELi112ELi256ELi256ELb1ELb1ELb0ELb1ELb1ELb1EEEEEEEEEvNT_6ParamsE,(.L_x_22 - _ZN7cutlass13device_kernelIN5flash19enable_sm80_to_sm89INS1_16FlashAttnFwdSm80INS1_25CollectiveMainloopFwdSm80ILi8ELi1ELb1EN4cute5tupleIJNS5_1CILi128EEENS7_ILi112EEES8_EEELi128ENS_6half_tEfNS_4arch4Sm80ELb1ELb0ELb0ELb1ELb1ELb0ELb1ELb1EEENS1_21CollectiveEpilogueFwdINS6_IJS8_S8_S9_EEENS6_IJNS7_ILi1EEESH_SH_EEESB_SD_Li256ELb1ELb1ELb1ELb0EEENS1_36VarlenDynamicPersistentTileSchedulerILi128ELi112ELi256ELi256ELb1ELb1ELb0ELb1ELb1ELb1EEEEEEEEEvNT_6ParamsE)
        .other          _ZN7cutlass13device_kernelIN5flash19enable_sm80_to_sm89INS1_16FlashAttnFwdSm80INS1_25CollectiveMainloopFwdSm80ILi8ELi1ELb1EN4cute5tupleIJNS5_1CILi128EEENS7_ILi112EEES8_EEELi128ENS_6half_tEfNS_4arch4Sm80ELb1ELb0ELb0ELb1ELb1ELb0ELb1ELb1EEENS1_21CollectiveEpilogueFwdINS6_IJS8_S8_S9_EEENS6_IJNS7_ILi1EEESH_SH_EEESB_SD_Li256ELb1ELb1ELb1ELb0EEENS1_36VarlenDynamicPersistentTileSchedulerILi128ELi112ELi256ELi256ELb1ELb1ELb0ELb1ELb1ELb1EEEEEEEEEvNT_6ParamsE,@"STO_CUDA_ENTRY STV_DEFAULT"
_ZN7cutlass13device_kernelIN5flash19enable_sm80_to_sm89INS1_16FlashAttnFwdSm80INS1_25CollectiveMainloopFwdSm80ILi8ELi1ELb1EN4cute5tupleIJNS5_1CILi128EEENS7_ILi112EEES8_EEELi128ENS_6half_tEfNS_4arch4Sm80ELb1ELb0ELb0ELb1ELb1ELb0ELb1ELb1EEENS1_21CollectiveEpilogueFwdINS6_IJS8_S8_S9_EEENS6_IJNS7_ILi1EEESH_SH_EEESB_SD_Li256ELb1ELb1ELb1ELb0EEENS1_36VarlenDynamicPersistentTileSchedulerILi128ELi112ELi256ELi256ELb1ELb1ELb0ELb1ELb1ELb1EEEEEEEEEvNT_6ParamsE:
[----:B------:R-:W-:Y:S01]  /*0000*/  LDC R1, c[0x0][0x37c] ;  /* 0x0000df00ff017b82 */ /* 0x000fe20000000800 */
[----:B------:R-:W-:Y:S05]  /*0010*/  EXIT ;  /* 0x000000000000794d */ /* 0x000fea0003800000 */
.L_x_10:
        /* <DEDUP_REMOVED lines=14> */
.L_x_22:


//--------------------- .text._ZN7cutlass13device_kernelIN5flash19enable_sm80_to_sm89INS1_16FlashAttnFwdSm80INS1_25CollectiveMainloopFwdSm80ILi8ELi1ELb1EN4cute5tupleIJNS5_1CILi128EEENS7_ILi112EEES8_EEELi128ENS_6half_tEfNS_4arch4Sm80ELb1ELb0ELb0ELb1ELb1ELb1ELb1ELb1EEENS1_21CollectiveEpilogueFwdINS6_IJS8_S8_S9_EEENS6_IJNS7_ILi1EEESH_SH_EEESB_SD_Li256ELb1ELb1ELb1ELb0EEENS1_36VarlenDynamicPersistentTileSchedulerILi128ELi112ELi256ELi256ELb1ELb1ELb0ELb1ELb1ELb1EEEEEEEEEvNT_6ParamsE --------------------------
	.section	.text._ZN7cutlass13device_kernelIN5flash19enable_sm80_to_sm89INS1_16FlashAttnFwdSm80INS1_25CollectiveMainloopFwdSm80ILi8ELi1ELb1EN4cute5tupleIJNS5_1CILi128EEENS7_ILi112EEES8_EEELi128ENS_6half_tEfNS_4arch4Sm80ELb1ELb0ELb0ELb1ELb1ELb1ELb1ELb1EEENS1_21CollectiveEpilogueFwdINS6_IJS8_S8_S9_EEENS6_IJNS7_ILi1EEESH_SH_EEESB_SD_Li256ELb1ELb1ELb1ELb0EEENS1_36VarlenDynamicPersistentTileSchedulerILi128ELi112ELi256ELi256ELb1ELb1ELb0ELb1ELb1ELb1EEEEEEEEEvNT_6ParamsE,"ax",@progbits
	.align	128
.text._ZN7cutlass13device_kernelIN5flash19enable_sm80_to_sm89INS1_16FlashAttnFwdSm80INS1_25CollectiveMainloopFwdSm80ILi8ELi1ELb1EN4cute5tupleIJNS5_1CILi128EEENS7_ILi112EEES8_EEELi128ENS_6half_tEfNS_4arch4Sm80ELb1ELb0ELb0ELb1ELb1ELb1ELb1ELb1EEENS1_21CollectiveEpilogueFwdINS6_IJS8_S8_S9_EEENS6_IJNS7_ILi1EEESH_SH_EEESB_SD_Li256ELb1ELb1ELb1ELb0EEENS1_36VarlenDynamicPersistentTileSchedulerILi128ELi112ELi256ELi256ELb1ELb1ELb0ELb1ELb1ELb1EEEEEEEEEvNT_6ParamsE:
        .type           _ZN7cutlass13device_kernelIN5flash19enable_sm80_to_sm89INS1_16FlashAttnFwdSm80INS1_25CollectiveMainloopFwdSm80ILi8ELi1ELb1EN4cute5tupleIJNS5_1CILi128EEENS7_ILi112EEES8_EEELi128ENS_6half_tEfNS_4arch4Sm80ELb1ELb0ELb0ELb1ELb1ELb1ELb1ELb1EEENS1_21CollectiveEpilogueFwdINS6_IJS8_S8_S9_EEENS6_IJNS7_ILi1EEESH_SH_EEESB_SD_Li256ELb1ELb1ELb1ELb0EEENS1_36VarlenDynamicPersistentTileSchedulerILi128ELi112ELi256ELi256ELb1ELb1ELb0ELb1ELb1ELb1EEEEEEEEEvNT_6ParamsE,@function
        .size           _ZN7cutlass13device_kernelIN5flash19enable_sm80_to_sm89INS1_16FlashAttnFwdSm80INS1_25CollectiveMainloopFwdSm80ILi8ELi1ELb1EN4cute5tupleIJNS5_1CILi128EEENS7_ILi112EEES8_EEELi128ENS_6half_tEfNS_4arch4Sm80ELb1ELb0ELb0ELb1ELb1ELb1ELb1ELb1EEENS1_21CollectiveEpilogueFwdINS6_IJS8_S8_S9_EEENS6_IJNS7_ILi1EEESH_SH_EEESB_SD_Li256ELb1ELb1ELb1ELb0EEENS1_36VarlenDynamicPersistentTileSchedulerILi128ELi112ELi256ELi256ELb1ELb1ELb0ELb1ELb1ELb1EEEEEEEEEvNT_6ParamsE,(.L_x_23 - _ZN7cutlass13device_kernelIN5flash19enable_sm80_to_sm89INS1_16FlashAttnFwdSm80INS1_25CollectiveMainloopFwdSm80ILi8ELi1ELb1EN4cute5tupleIJNS5_1CILi128EEENS7_ILi112EEES8_EEELi128ENS_6half_tEfNS_4arch4Sm80ELb1ELb0ELb0ELb1ELb1ELb1ELb1ELb1EEENS1_21CollectiveEpilogueFwdINS6_IJS8_S8_S9_EEENS6_IJNS7_ILi1EEESH_SH_EEESB_SD_Li256ELb1ELb1ELb1ELb0EEENS1_36VarlenDynamicPersistentTileSchedulerILi128ELi112ELi256ELi256ELb1ELb1ELb0ELb1ELb1ELb1EEEEEEEEEvNT_6ParamsE)
        .other          _ZN7cutlass13device_kernelIN5flash19enable_sm80_to_sm89INS1_16FlashAttnFwdSm80INS1_25CollectiveMainloopFwdSm80ILi8ELi1ELb1EN4cute5tupleIJNS5_1CILi128EEENS7_ILi112EEES8_EEELi128ENS_6half_tEfNS_4arch4Sm80ELb1ELb0ELb0ELb1ELb1ELb1ELb1ELb1EEENS1_21CollectiveEpilogueFwdINS6_IJS8_S8_S9_EEENS6_IJNS7_ILi1EEESH_SH_EEESB_SD_Li256ELb1ELb1ELb1ELb0EEENS1_36VarlenDynamicPersistentTileSchedulerILi128ELi112ELi256ELi256ELb1ELb1ELb0ELb1ELb1ELb1EEEEEEEEEvNT_6ParamsE,@"STO_CUDA_ENTRY STV_DEFAULT"
_ZN7cutlass13device_kernelIN5flash19enable_sm80_to_sm89INS1_16FlashAttnFwdSm80INS1_25CollectiveMainloopFwdSm80ILi8ELi1ELb1EN4cute5tupleIJNS5_1CILi128EEENS7_ILi112EEES8_EEELi128ENS_6half_tEfNS_4arch4Sm80ELb1ELb0ELb0ELb1ELb1ELb1ELb1ELb1EEENS1_21CollectiveEpilogueFwdINS6_IJS8_S8_S9_EEENS6_IJNS7_ILi1EEESH_SH_EEESB_SD_Li256ELb1ELb1ELb1ELb0EEENS1_36VarlenDynamicPersistentTileSchedulerILi128ELi112ELi256ELi256ELb1ELb1ELb0ELb1ELb1ELb1EEEEEEEEEvNT_6ParamsE:
[----:B------:R-:W-:Y:S01]  /*0000*/  LDC R1, c[0x0][0x37c] ;  /* 0x0000df00ff017b82 */ /* 0x000fe20000000800 */
[----:B------:R-:W-:Y:S05]  /*0010*/  EXIT ;  /* 0x000000000000794d */ /* 0x000fea0003800000 */
.L_x_11:
        /* <DEDUP_REMOVED lines=14> */
.L_x_23:


//--------------------- .nv.shared.reserved.0     --------------------------
	.section	.nv.shared.reserved.0,"aw",@nobits
	.weak		__nv_reservedSMEM_offset_0_alias
	.size		__nv_reservedSMEM_offset_0_alias, 0, 64
	.other		__nv_reservedSMEM_offset_0_alias,@"STO_CUDA_RESERVED_SHARED STV_DEFAULT"
__nv_reservedSMEM_offset_0_alias:
	.zero		0
	.zero		64


//--------------------- .nv.global                --------------------------
	.section	.nv.global,"aw",@nobits
.nv.global:
	.type		_ZN78_INTERNAL_c4c2231f_42_flash_fwd_hdim128_fp16_paged_split_sm80_cu_ee213261_30454cute1_E,@object
	.size		_ZN78_INTERNAL_c4c2231f_42_flash_fwd_hdim128_fp16_paged_split_sm80_cu_ee213261_30454cute1_E,(_ZN78_INTERNAL_c4c2231f_42_flash_fwd_hdim128_fp16_paged_split_sm80_cu_ee213261_30454cuda3std3__45__cpo6cbeginE - _ZN78_INTERNAL_c4c2231f_42_flash_fwd_hdim128_fp16_paged_split_sm80_cu_ee213261_30454cute1_E)
_ZN78_INTERNAL_c4c2231f_42_flash_fwd_hdim128_fp16_paged_split_sm80_cu_ee213261_30454cute1_E:
	.zero		1
	.type		_ZN78_INTERNAL_c4c2231f_42_flash_fwd_hdim128_fp16_paged_split_sm80_cu_ee213261_30454cuda3std3__45__cpo6cbeginE,@object
	.size		_ZN78_INTERNAL_c4c2231f_42_flash_fwd_hdim128_fp16_paged_split_sm80_cu_ee213261_30454cuda3std3__45__cpo6cbeginE,(_ZN78_INTERNAL_c4c2231f_42_flash_fwd_hdim128_fp16_paged_split_sm80_cu_ee213261_30454cuda3std3__48in_placeE - _ZN78_INTERNAL_c4c2231f_42_flash_fwd_hdim128_fp16_paged_split_sm80_cu_ee213261_30454cuda3std3__45__cpo6cbeginE)
_ZN78_INTERNAL_c4c2231f_42_flash_fwd_hdim128_fp16_paged_split_sm80_cu_ee213261_30454cuda3std3__45__cpo6cbeginE:
	.zero		1
	.type		_ZN78_INTERNAL_c4c2231f_42_flash_fwd_hdim128_fp16_paged_split_sm80_cu_ee213261_30454cuda3std3__48in_placeE,@object
	.size		_ZN78_INTERNAL_c4c2231f_42_flash_fwd_hdim128_fp16_paged_split_sm80_cu_ee213261_30454cuda3std3__48in_placeE,(_ZN78_INTERNAL_c4c2231f_42_flash_fwd_hdim128_fp16_paged_split_sm80_cu_ee213261_30454cuda3std6ranges3__45__cpo9iter_moveE - _ZN78_INTERNAL_c4c2231f_42_flash_fwd_hdim128_fp16_paged_split_sm80_cu_ee213261_30454cuda3std3__48in_placeE)
_ZN78_INTERNAL_c4c2231f_42_flash_fwd_hdim128_fp16_paged_split_sm80_cu_ee213261_30454cuda3std3__48in_placeE:
	.zero		1
	.type		_ZN78_INTERNAL_c4c2231f_42_flash_fwd_hdim128_fp16_paged_split_sm80_cu_ee213261_30454cuda3std6ranges3__45__cpo9iter_moveE,@object
	.size		_ZN78_INTERNAL_c4c2231f_42_flash_fwd_hdim128_fp16_paged_split_sm80_cu_ee213261_30454cuda3std6ranges3__45__cpo9iter_moveE,(_ZN78_INTERNAL_c4c2231f_42_flash_fwd_hdim128_fp16_paged_split_sm80_cu_ee213261_30454cuda3std3__45__cpo5beginE - _ZN78_INTERNAL_c4c2231f_42_flash_fwd_hdim128_fp16_paged_split_sm80_cu_ee213261_30454cuda3std6ranges3__45__cpo9iter_moveE)
_ZN78_INTERNAL_c4c2231f_42_flash_fwd_hdim128_fp16_paged_split_sm80_cu_ee213261_30454cuda3std6ranges3__45__cpo9iter_moveE:
	.zero		1
	.type		_ZN78_INTERNAL_c4c2231f_42_flash_fwd_hdim128_fp16_paged_split_sm80_cu_ee213261_30454cuda3std3__45__cpo5beginE,@object
	.size		_ZN78_INTERNAL_c4c2231f_42_flash_fwd_hdim128_fp16_paged_split_sm80_cu_ee213261_30454cuda3std3__45__cpo5beginE,(_ZN78_INTERNAL_c4c2231f_42_flash_fwd_hdim128_fp16_paged_split_sm80_cu_ee213261_30454cuda3std3__480_GLOBAL__N__c4c2231f_42_flash_fwd_hdim128_fp16_paged_split_sm80_cu_ee213261_30456ignoreE - _ZN78_INTERNAL_c4c2231f_42_flash_fwd_hdim128_fp16_paged_split_sm80_cu_ee213261_30454cuda3std3__45__cpo5beginE)
_ZN78_INTERNAL_c4c2231f_42_flash_fwd_hdim128_fp16_paged_split_sm80_cu_ee213261_30454cuda3std3__45__cpo5beginE:
	.zero		1
	.type		_ZN78_INTERNAL_c4c2231f_42_flash_fwd_hdim128_fp16_paged_split_sm80_cu_ee213261_30454cuda3std3__480_GLOBAL__N__c4c2231f_42_flash_fwd_hdim128_fp16_paged_split_sm80_cu_ee213261_30456ignoreE,@object
	.size		_ZN78_INTERNAL_c4c2231f_42_flash_fwd_hdim128_fp16_paged_split_sm80_cu_ee213261_30454cuda3std3__480_GLOBAL__N__c4c2231f_42_flash_fwd_hdim128_fp16_paged_split_sm80_cu_ee213261_30456ignoreE,(_ZN78_INTERNAL_c4c2231f_42_flash_fwd_hdim128_fp16_paged_split_sm80_cu_ee213261_30454cute7productE - _ZN78_INTERNAL_c4c2231f_42_flash_fwd_hdim128_fp16_paged_split_sm80_cu_ee213261_30454cuda3std3__480_GLOBAL__N__c4c2231f_42_flash_fwd_hdim128_fp16_paged_split_sm80_cu_ee213261_30456ignoreE)
_ZN78_INTERNAL_c4c2231f_42_flash_fwd_hdim128_fp16_paged_split_sm80_cu_ee213261_30454cuda3std3__480_GLOBAL__N__c4c2231f_42_flash_fwd_hdim128_fp16_paged_split_sm80_cu_ee213261_30456ignoreE:
	.zero		1
	.type		_ZN78_INTERNAL_c4c2231f_42_flash_fwd_hdim128_fp16_paged_split_sm80_cu_ee213261_30454cute7productE,@object
	.size		_ZN78_INTERNAL_c4c2231f_42_flash_fwd_hdim128_fp16_paged_split_sm80_cu_ee213261_30454cute7productE,(_ZN78_INTERNAL_c4c2231f_42_flash_fwd_hdim128_fp16_paged_split_sm80_cu_ee213261_30454cuda3std3__45__cpo3endE - _ZN78_INTERNAL_c4c2231f_42_flash_fwd_hdim128_fp16_paged_split_sm80_cu_ee213261_30454cute7productE)
_ZN78_INTERNAL_c4c2231f_42_flash_fwd_hdim128_fp16_paged_split_sm80_cu_ee213261_30454cute7productE:
	.zero		1
	.type		_ZN78_INTERNAL_c4c2231f_42_flash_fwd_hdim128_fp16_paged_split_sm80_cu_ee213261_30454cuda3std3__45__cpo3endE,@object
	.size		_ZN78_INTERNAL_c4c2231f_42_flash_fwd_hdim128_fp16_paged_split_sm80_cu_ee213261_30454cuda3std3__45__cpo3endE,(_ZN78_INTERNAL_c4c2231f_42_flash_fwd_hdim128_fp16_paged_split_sm80_cu_ee213261_30454cuda3std3__419piecewise_constructE - _ZN78_INTERNAL_c4c2231f_42_flash_fwd_hdim128_fp16_paged_split_sm80_cu_ee213261_30454cuda3std3__45__cpo3endE)
_ZN78_INTERNAL_c4c2231f_42_flash_fwd_hdim128_fp16_paged_split_sm80_cu_ee213261_30454cuda3std3__45__cpo3endE:
	.zero		1
	.type		_ZN78_INTERNAL_c4c2231f_42_flash_fwd_hdim128_fp16_paged_split_sm80_cu_ee213261_30454cuda3std3__419piecewise_constructE,@object
	.size		_ZN78_INTERNAL_c4c2231f_42_flash_fwd_hdim128_fp16_paged_split_sm80_cu_ee213261_30454cuda3std3__419piecewise_constructE,(_ZN78_INTERNAL_c4c2231f_42_flash_fwd_hdim128_fp16_paged_split_sm80_cu_ee213261_30454cuda3std3__45__cpo4cendE - _ZN78_INTERNAL_c4c2231f_42_flash_fwd_hdim128_fp16_paged_split_sm80_cu_ee213261_30454cuda3std3__419piecewise_constructE)
_ZN78_INTERNAL_c4c2231f_42_flash_fwd_hdim128_fp16_paged_split_sm80_cu_ee213261_30454cuda3std3__419piecewise_constructE:
	.zero		1
	.type		_ZN78_INTERNAL_c4c2231f_42_flash_fwd_hdim128_fp16_paged_split_sm80_cu_ee213261_30454cuda3std3__45__cpo4cendE,@object
	.size		_ZN78_INTERNAL_c4c2231f_42_flash_fwd_hdim128_fp16_paged_split_sm80_cu_ee213261_30454cuda3std3__45__cpo4cendE,(_ZN78_INTERNAL_c4c2231f_42_flash_fwd_hdim128_fp16_paged_split_sm80_cu_ee213261_30454cuda3std6ranges3__45__cpo4swapE - _ZN78_INTERNAL_c4c2231f_42_flash_fwd_hdim128_fp16_paged_split_sm80_cu_ee213261_30454cuda3std3__45__cpo4cendE)
_ZN78_INTERNAL_c4c2231f_42_flash_fwd_hdim128_fp16_paged_split_sm80_cu_ee213261_30454cuda3std3__45__cpo4cendE:
	.zero		1
	.type		_ZN78_INTERNAL_c4c2231f_42_flash_fwd_hdim128_fp16_paged_split_sm80_cu_ee213261_30454cuda3std6ranges3__45__cpo4swapE,@object
	.size		_ZN78_INTERNAL_c4c2231f_42_flash_fwd_hdim128_fp16_paged_split_sm80_cu_ee213261_30454cuda3std6ranges3__45__cpo4swapE,(.L_7 - _ZN78_INTERNAL_c4c2231f_42_flash_fwd_hdim128_fp16_paged_split_sm80_cu_ee213261_30454cuda3std6ranges3__45__cpo4swapE)
_ZN78_INTERNAL_c4c2231f_42_flash_fwd_hdim128_fp16_paged_split_sm80_cu_ee213261_30454cuda3std6ranges3__45__cpo4swapE:
	.zero		1
.L_7:


//--------------------- .nv.constant0._ZN7cutlass13device_kernelIN5flash19enable_sm80_to_sm89INS1_16FlashAttnFwdSm80INS1_25CollectiveMainloopFwdSm80ILi8ELi1ELb1EN4cute5tupleIJNS5_1CILi128EEES8_S8_EEELi128ENS_6half_tEfNS_4arch4Sm80ELb0ELb0ELb0ELb0ELb1ELb0ELb1ELb1EEENS1_21CollectiveEpilogueFwdIS9_NS6_IJNS7_ILi1EEESF_SF_EEESA_SC_Li256ELb0ELb1ELb1ELb0EEENS1_19SingleTileSchedulerILb0ELb1ELb1ELi128EEEEEEEEEvNT_6ParamsE --------------------------
	.section	.nv.constant0._ZN7cutlass13device_kernelIN5flash19enable_sm80_to_sm89INS1_16FlashAttnFwdSm80INS1_25CollectiveMainloopFwdSm80ILi8ELi1ELb1EN4cute5tupleIJNS5_1CILi128EEES8_S8_EEELi128ENS_6half_tEfNS_4arch4Sm80ELb0ELb0ELb0ELb0ELb1ELb0ELb1ELb1EEENS1_21CollectiveEpilogueFwdIS9_NS6_IJNS7_ILi1EEESF_SF_EEESA_SC_Li256ELb0ELb1ELb1ELb0EEENS1_19SingleTileSchedulerILb0ELb1ELb1ELi128EEEEEEEEEvNT_6ParamsE,"a",@progbits
	.sectionflags	@""
	.align	4
.nv.constant0._ZN7cutlass13device_kernelIN5flash19enable_sm80_to_sm89INS1_16FlashAttnFwdSm80INS1_25CollectiveMainloopFwdSm80ILi8ELi1ELb1EN4cute5tupleIJNS5_1CILi128EEES8_S8_EEELi128ENS_6half_tEfNS_4arch4Sm80ELb0ELb0ELb0ELb0ELb1ELb0ELb1ELb1EEENS1_21CollectiveEpilogueFwdIS9_NS6_IJNS7_ILi1EEESF_SF_EEESA_SC_Li256ELb0ELb1ELb1ELb0EEENS1_19SingleTileSchedulerILb0ELb1ELb1ELi128EEEEEEEEEvNT_6ParamsE:
	.zero		1944


//--------------------- .nv.constant0._ZN7cutlass13device_kernelIN5flash19enable_sm80_to_sm89INS1_16FlashAttnFwdSm80INS1_25CollectiveMainloopFwdSm80ILi8ELi1ELb1EN4cute5tupleIJNS5_1CILi128EEENS7_ILi96EEES8_EEELi128ENS_6half_tEfNS_4arch4Sm80ELb0ELb1ELb0ELb0ELb1ELb0ELb1ELb1EEENS1_21CollectiveEpilogueFwdINS6_IJS8_S8_S9_EEENS6_IJNS7_ILi1EEESH_SH_EEESB_SD_Li256ELb0ELb1ELb1ELb0EEENS1_19SingleTileSchedulerILb0ELb1ELb1ELi128EEEEEEEEEvNT_6ParamsE --------------------------
	.section	.nv.constant0._ZN7cutlass13device_kernelIN5flash19enable_sm80_to_sm89INS1_16FlashAttnFwdSm80INS1_25CollectiveMainloopFwdSm80ILi8ELi1ELb1EN4cute5tupleIJNS5_1CILi128EEENS7_ILi96EEES8_EEELi128ENS_6half_tEfNS_4arch4Sm80ELb0ELb1ELb0ELb0ELb1ELb0ELb1ELb1EEENS1_21CollectiveEpilogueFwdINS6_IJS8_S8_S9_EEENS6_IJNS7_ILi1EEESH_SH_EEESB_SD_Li256ELb0ELb1ELb1ELb0EEENS1_19SingleTileSchedulerILb0ELb1ELb1ELi128EEEEEEEEEvNT_6ParamsE,"a",@progbits
	.sectionflags	@""
	.align	4
.nv.constant0._ZN7cutlass13device_kernelIN5flash19enable_sm80_to_sm89INS1_16FlashAttnFwdSm80INS1_25CollectiveMainloopFwdSm80ILi8ELi1ELb1EN4cute5tupleIJNS5_1CILi128EEENS7_ILi96EEES8_EEELi128ENS_6half_tEfNS_4arch4Sm80ELb0ELb1ELb0ELb0ELb1ELb0ELb1ELb1EEENS1_21CollectiveEpilogueFwdINS6_IJS8_S8_S9_EEENS6_IJNS7_ILi1EEESH_SH_EEESB_SD_Li256ELb0ELb1ELb1ELb0EEENS1_19SingleTileSchedulerILb0ELb1ELb1ELi128EEEEEEEEEvNT_6ParamsE:
	.zero		1944


//--------------------- .nv.constant0._ZN7cutlass13device_kernelIN5flash19enable_sm80_to_sm89INS1_16FlashAttnFwdSm80INS1_25CollectiveMainloopFwdSm80ILi8ELi1ELb1EN4cute5tupleIJNS5_1CILi128EEES8_S8_EEELi128ENS_6half_tEfNS_4arch4Sm80ELb1ELb0ELb0ELb0ELb1ELb0ELb1ELb1EEENS1_21CollectiveEpilogueFwdIS9_NS6_IJNS7_ILi1EEESF_SF_EEESA_SC_Li256ELb0ELb1ELb1ELb0EEENS1_30DynamicPersistentTileSchedulerILi256ELi256ELb1ELb1ELb0EEEEEEEEEvNT_6ParamsE --------------------------
	.section	.nv.constant0._ZN7cutlass13device_kernelIN5flash19enable_sm80_to_sm89INS1_16FlashAttnFwdSm80INS1_25CollectiveMainloopFwdSm80ILi8ELi1ELb1EN4cute5tupleIJNS5_1CILi128EEES8_S8_EEELi128ENS_6half_tEfNS_4arch4Sm80ELb1ELb0ELb0ELb0ELb1ELb0ELb1ELb1EEENS1_21CollectiveEpilogueFwdIS9_NS6_IJNS7_ILi1EEESF_SF_EEESA_SC_Li256ELb0ELb1ELb1ELb0EEENS1_30DynamicPersistentTileSchedulerILi256ELi256ELb1ELb1ELb0EEEEEEEEEvNT_6ParamsE,"a",@progbits
	.sectionflags	@""
	.align	4
.nv.constant0._ZN7cutlass13device_kernelIN5flash19enable_sm80_to_sm89INS1_16FlashAttnFwdSm80INS1_25CollectiveMainloopFwdSm80ILi8ELi1ELb1EN4cute5tupleIJNS5_1CILi128EEES8_S8_EEELi128ENS_6half_tEfNS_4arch4Sm80ELb1ELb0ELb0ELb0ELb1ELb0ELb1ELb1EEENS1_21CollectiveEpilogueFwdIS9_NS6_IJNS7_ILi1EEESF_SF_EEESA_SC_Li256ELb0ELb1ELb1ELb0EEENS1_30DynamicPersistentTileSchedulerILi256ELi256ELb1ELb1ELb0EEEEEEEEEvNT_6ParamsE:
	.zero		1960


//--------------------- .nv.constant0._ZN7cutlass13device_kernelIN5flash19enable_sm80_to_sm89INS1_16FlashAttnFwdSm80INS1_25CollectiveMainloopFwdSm80ILi4ELi1ELb0EN4cute5tupleIJNS5_1CILi128EEENS7_ILi64EEES8_EEELi128ENS_6half_tEfNS_4arch4Sm80ELb0ELb0ELb0ELb0ELb1ELb0ELb1ELb1EEENS1_21CollectiveEpilogueFwdINS6_IJS8_S8_S9_EEENS6_IJNS7_ILi1EEESH_SH_EEESB_SD_Li128ELb0ELb1ELb1ELb0EEENS1_19SingleTileSchedulerILb0ELb1ELb1ELi128EEEEEEEEEvNT_6ParamsE --------------------------
	.section	.nv.constant0._ZN7cutlass13device_kernelIN5flash19enable_sm80_to_sm89INS1_16FlashAttnFwdSm80INS1_25CollectiveMainloopFwdSm80ILi4ELi1ELb0EN4cute5tupleIJNS5_1CILi128EEENS7_ILi64EEES8_EEELi128ENS_6half_tEfNS_4arch4Sm80ELb0ELb0ELb0ELb0ELb1ELb0ELb1ELb1EEENS1_21CollectiveEpilogueFwdINS6_IJS8_S8_S9_EEENS6_IJNS7_ILi1EEESH_SH_EEESB_SD_Li128ELb0ELb1ELb1ELb0EEENS1_19SingleTileSchedulerILb0ELb1ELb1ELi128EEEEEEEEEvNT_6ParamsE,"a",@progbits
	.sectionflags	@""
	.align	4
.nv.constant0._ZN7cutlass13device_kernelIN5flash19enable_sm80_to_sm89INS1_16FlashAttnFwdSm80INS1_25CollectiveMainloopFwdSm80ILi4ELi1ELb0EN4cute5tupleIJNS5_1CILi128EEENS7_ILi64EEES8_EEELi128ENS_6half_tEfNS_4arch4Sm80ELb0ELb0ELb0ELb0ELb1ELb0ELb1ELb1EEENS1_21CollectiveEpilogueFwdINS6_IJS8_S8_S9_EEENS6_IJNS7_ILi1EEESH_SH_EEESB_SD_Li128ELb0ELb1ELb1ELb0EEENS1_19SingleTileSchedulerILb0ELb1ELb1ELi128EEEEEEEEEvNT_6ParamsE:
	.zero		1944


//--------------------- .nv.constant0._ZN7cutlass13device_kernelIN5flash19enable_sm80_to_sm89INS1_16FlashAttnFwdSm80INS1_25CollectiveMainloopFwdSm80ILi8ELi1ELb1EN4cute5tupleIJNS5_1CILi128EEENS7_ILi112EEES8_EEELi128ENS_6half_tEfNS_4arch4Sm80ELb0ELb0ELb0ELb1ELb1ELb0ELb1ELb1EEENS1_21CollectiveEpilogueFwdINS6_IJS8_S8_S9_EEENS6_IJNS7_ILi1EEESH_SH_EEESB_SD_Li256ELb1ELb1ELb1ELb0EEENS1_36VarlenDynamicPersistentTileSchedulerILi128ELi112ELi256ELi256ELb1ELb1ELb0ELb0ELb1ELb1EEEEEEEEEvNT_6ParamsE --------------------------
	.section	.nv.constant0._ZN7cutlass13device_kernelIN5flash19enable_sm80_to_sm89INS1_16FlashAttnFwdSm80INS1_25CollectiveMainloopFwdSm80ILi8ELi1ELb1EN4cute5tupleIJNS5_1CILi128EEENS7_ILi112EEES8_EEELi128ENS_6half_tEfNS_4arch4Sm80ELb0ELb0ELb0ELb1ELb1ELb0ELb1ELb1EEENS1_21CollectiveEpilogueFwdINS6_IJS8_S8_S9_EEENS6_IJNS7_ILi1EEESH_SH_EEESB_SD_Li256ELb1ELb1ELb1ELb0EEENS1_36VarlenDynamicPersistentTileSchedulerILi128ELi112ELi256ELi256ELb1ELb1ELb0ELb0ELb1ELb1EEEEEEEEEvNT_6ParamsE,"a",@progbits
	.sectionflags	@""
	.align	4
.nv.constant0._ZN7cutlass13device_kernelIN5flash19enable_sm80_to_sm89INS1_16FlashAttnFwdSm80INS1_25CollectiveMainloopFwdSm80ILi8ELi1ELb1EN4cute5tupleIJNS5_1CILi128EEENS7_ILi112EEES8_EEELi128ENS_6half_tEfNS_4arch4Sm80ELb0ELb0ELb0ELb1ELb1ELb0ELb1ELb1EEENS1_21CollectiveEpilogueFwdINS6_IJS8_S8_S9_EEENS6_IJNS7_ILi1EEESH_SH_EEESB_SD_Li256ELb1ELb1ELb1ELb0EEENS1_36VarlenDynamicPersistentTileSchedulerILi128ELi112ELi256ELi256ELb1ELb1ELb0ELb0ELb1ELb1EEEEEEEEEvNT_6ParamsE:
	.zero		1976


//--------------------- .nv.constant0._ZN7cutlass13device_kernelIN5flash19enable_sm80_to_sm89INS1_16FlashAttnFwdSm80INS1_25CollectiveMainloopFwdSm80ILi8ELi1ELb1EN4cute5tupleIJNS5_1CILi128EEENS7_ILi112EEES8_EEELi128ENS_6half_tEfNS_4arch4Sm80ELb0ELb0ELb0ELb1ELb1ELb1ELb1ELb1EEENS1_21CollectiveEpilogueFwdINS6_IJS8_S8_S9_EEENS6_IJNS7_ILi1EEESH_SH_EEESB_SD_Li256ELb1ELb1ELb1ELb0EEENS1_36VarlenDynamicPersistentTileSchedulerILi128ELi112ELi256ELi256ELb1ELb1ELb0ELb0ELb1ELb1EEEEEEEEEvNT_6ParamsE --------------------------
	.section	.nv.constant0._ZN7cutlass13device_kernelIN5flash19enable_sm80_to_sm89INS1_16FlashAttnFwdSm80INS1_25CollectiveMainloopFwdSm80ILi8ELi1ELb1EN4cute5tupleIJNS5_1CILi128EEENS7_ILi112EEES8_EEELi128ENS_6half_tEfNS_4arch4Sm80ELb0ELb0ELb0ELb1ELb1ELb1ELb1ELb1EEENS1_21CollectiveEpilogueFwdINS6_IJS8_S8_S9_EEENS6_IJNS7_ILi1EEESH_SH_EEESB_SD_Li256ELb1ELb1ELb1ELb0EEENS1_36VarlenDynamicPersistentTileSchedulerILi128ELi112ELi256ELi256ELb1ELb1ELb0ELb0ELb1ELb1EEEEEEEEEvNT_6ParamsE,"a",@progbits
	.sectionflags	@""
	.align	4
.nv.constant0._ZN7cutlass13device_kernelIN5flash19enable_sm80_to_sm89INS1_16FlashAttnFwdSm80INS1_25CollectiveMainloopFwdSm80ILi8ELi1ELb1EN4cute5tupleIJNS5_1CILi128EEENS7_ILi112EEES8_EEELi128ENS_6half_tEfNS_4arch4Sm80ELb0ELb0ELb0ELb1ELb1ELb1ELb1ELb1EEENS1_21CollectiveEpilogueFwdINS6_IJS8_S8_S9_EEENS6_IJNS7_ILi1EEESH_SH_EEESB_SD_Li256ELb1ELb1ELb1ELb0EEENS1_36VarlenDynamicPersistentTileSchedulerILi128ELi112ELi256ELi256ELb1ELb1ELb0ELb0ELb1ELb1EEEEEEEEEvNT_6ParamsE:
	.zero		1976


//--------------------- .nv.constant0._ZN7cutlass13device_kernelIN5flash19enable_sm80_to_sm89INS1_16FlashAttnFwdSm80INS1_25CollectiveMainloopFwdSm80ILi4ELi1ELb0EN4cute5tupleIJNS5_1CILi128EEENS7_ILi48EEES8_EEELi128ENS_6half_tEfNS_4arch4Sm80ELb0ELb1ELb0ELb0ELb1ELb0ELb1ELb1EEENS1_21CollectiveEpilogueFwdINS6_IJS8_S8_S9_EEENS6_IJNS7_ILi1EEESH_SH_EEESB_SD_Li128ELb0ELb1ELb1ELb0EEENS1_19SingleTileSchedulerILb0ELb1ELb1ELi128EEEEEEEEEvNT_6ParamsE --------------------------
	.section	.nv.constant0._ZN7cutlass13device_kernelIN5flash19enable_sm80_to_sm89INS1_16FlashAttnFwdSm80INS1_25CollectiveMainloopFwdSm80ILi4ELi1ELb0EN4cute5tupleIJNS5_1CILi128EEENS7_ILi48EEES8_EEELi128ENS_6half_tEfNS_4arch4Sm80ELb0ELb1ELb0ELb0ELb1ELb0ELb1ELb1EEENS1_21CollectiveEpilogueFwdINS6_IJS8_S8_S9_EEENS6_IJNS7_ILi1EEESH_SH_EEESB_SD_Li128ELb0ELb1ELb1ELb0EEENS1_19SingleTileSchedulerILb0ELb1ELb1ELi128EEEEEEEEEvNT_6ParamsE,"a",@progbits
	.sectionflags	@""
	.align	4
.nv.constant0._ZN7cutlass13device_kernelIN5flash19enable_sm80_to_sm89INS1_16FlashAttnFwdSm80INS1_25CollectiveMainloopFwdSm80ILi4ELi1ELb0EN4cute5tupleIJNS5_1CILi128EEENS7_ILi48EEES8_EEELi128ENS_6half_tEfNS_4arch4Sm80ELb0ELb1ELb0ELb0ELb1ELb0ELb1ELb1EEENS1_21CollectiveEpilogueFwdINS6_IJS8_S8_S9_EEENS6_IJNS7_ILi1EEESH_SH_EEESB_SD_Li128ELb0ELb1ELb1ELb0EEENS1_19SingleTileSchedulerILb0ELb1ELb1ELi128EEEEEEEEEvNT_6ParamsE:
	.zero		1944


//--------------------- .nv.constant0._ZN7cutlass13device_kernelIN5flash19enable_sm80_to_sm89INS1_16FlashAttnFwdSm80INS1_25CollectiveMainloopFwdSm80ILi8ELi1ELb1EN4cute5tupleIJNS5_1CILi128EEENS7_ILi96EEES8_EEELi128ENS_6half_tEfNS_4arch4Sm80ELb0ELb1ELb0ELb1ELb1ELb0ELb1ELb1EEENS1_21CollectiveEpilogueFwdINS6_IJS8_S8_S9_EEENS6_IJNS7_ILi1EEESH_SH_EEESB_SD_Li256ELb1ELb1ELb1ELb0EEENS1_36VarlenDynamicPersistentTileSchedulerILi128ELi96ELi256ELi256ELb1ELb1ELb0ELb1ELb0ELb1EEEEEEEEEvNT_6ParamsE --------------------------
	.section	.nv.constant0._ZN7cutlass13device_kernelIN5flash19enable_sm80_to_sm89INS1_16FlashAttnFwdSm80INS1_25CollectiveMainloopFwdSm80ILi8ELi1ELb1EN4cute5tupleIJNS5_1CILi128EEENS7_ILi96EEES8_EEELi128ENS_6half_tEfNS_4arch4Sm80ELb0ELb1ELb0ELb1ELb1ELb0ELb1ELb1EEENS1_21CollectiveEpilogueFwdINS6_IJS8_S8_S9_EEENS6_IJNS7_ILi1EEESH_SH_EEESB_SD_Li256ELb1ELb1ELb1ELb0EEENS1_36VarlenDynamicPersistentTileSchedulerILi128ELi96ELi256ELi256ELb1ELb1ELb0ELb1ELb0ELb1EEEEEEEEEvNT_6ParamsE,"a",@progbits
	.sectionflags	@""
	.align	4
.nv.constant0._ZN7cutlass13device_kernelIN5flash19enable_sm80_to_sm89INS1_16FlashAttnFwdSm80INS1_25CollectiveMainloopFwdSm80ILi8ELi1ELb1EN4cute5tupleIJNS5_1CILi128EEENS7_ILi96EEES8_EEELi128ENS_6half_tEfNS_4arch4Sm80ELb0ELb1ELb0ELb1ELb1ELb0ELb1ELb1EEENS1_21CollectiveEpilogueFwdINS6_IJS8_S8_S9_EEENS6_IJNS7_ILi1EEESH_SH_EEESB_SD_Li256ELb1ELb1ELb1ELb0EEENS1_36VarlenDynamicPersistentTileSchedulerILi128ELi96ELi256ELi256ELb1ELb1ELb0ELb1ELb0ELb1EEEEEEEEEvNT_6ParamsE:
	.zero		1976


//--------------------- .nv.constant0._ZN7cutlass13device_kernelIN5flash19enable_sm80_to_sm89INS1_16FlashAttnFwdSm80INS1_25CollectiveMainloopFwdSm80ILi8ELi1ELb1EN4cute5tupleIJNS5_1CILi128EEENS7_ILi96EEES8_EEELi128ENS_6half_tEfNS_4arch4Sm80ELb0ELb1ELb0ELb1ELb1ELb1ELb1ELb1EEENS1_21CollectiveEpilogueFwdINS6_IJS8_S8_S9_EEENS6_IJNS7_ILi1EEESH_SH_EEESB_SD_Li256ELb1ELb1ELb1ELb0EEENS1_36VarlenDynamicPersistentTileSchedulerILi128ELi96ELi256ELi256ELb1ELb1ELb0ELb1ELb0ELb1EEEEEEEEEvNT_6ParamsE --------------------------
	.section	.nv.constant0._ZN7cutlass13device_kernelIN5flash19enable_sm80_to_sm89INS1_16FlashAttnFwdSm80INS1_25CollectiveMainloopFwdSm80ILi8ELi1ELb1EN4cute5tupleIJNS5_1CILi128EEENS7_ILi96EEES8_EEELi128ENS_6half_tEfNS_4arch4Sm80ELb0ELb1ELb0ELb1ELb1ELb1ELb1ELb1EEENS1_21CollectiveEpilogueFwdINS6_IJS8_S8_S9_EEENS6_IJNS7_ILi1EEESH_SH_EEESB_SD_Li256ELb1ELb1ELb1ELb0EEENS1_36VarlenDynamicPersistentTileSchedulerILi128ELi96ELi256ELi256ELb1ELb1ELb0ELb1ELb0ELb1EEEEEEEEEvNT_6ParamsE,"a",@progbits
	.sectionflags	@""
	.align	4
.nv.constant0._ZN7cutlass13device_kernelIN5flash19enable_sm80_to_sm89INS1_16FlashAttnFwdSm80INS1_25CollectiveMainloopFwdSm80ILi8ELi1ELb1EN4cute5tupleIJNS5_1CILi128EEENS7_ILi96EEES8_EEELi128ENS_6half_tEfNS_4arch4Sm80ELb0ELb1ELb0ELb1ELb1ELb1ELb1ELb1EEENS1_21CollectiveEpilogueFwdINS6_IJS8_S8_S9_EEENS6_IJNS7_ILi1EEESH_SH_EEESB_SD_Li256ELb1ELb1ELb1ELb0EEENS1_36VarlenDynamicPersistentTileSchedulerILi128ELi96ELi256ELi256ELb1ELb1ELb0ELb1ELb0ELb1EEEEEEEEEvNT_6ParamsE:
	.zero		1976


//--------------------- .nv.constant0._ZN7cutlass13device_kernelIN5flash19enable_sm80_to_sm89INS1_16FlashAttnFwdSm80INS1_25CollectiveMainloopFwdSm80ILi4ELi1ELb0EN4cute5tupleIJNS5_1CILi128EEENS7_ILi64EEES8_EEELi128ENS_6half_tEfNS_4arch4Sm80ELb1ELb0ELb0ELb0ELb1ELb0ELb1ELb1EEENS1_21CollectiveEpilogueFwdINS6_IJS8_S8_S9_EEENS6_IJNS7_ILi1EEESH_SH_EEESB_SD_Li128ELb0ELb1ELb1ELb0EEENS1_30DynamicPersistentTileSchedulerILi128ELi128ELb1ELb1ELb0EEEEEEEEEvNT_6ParamsE --------------------------
	.section	.nv.constant0._ZN7cutlass13device_kernelIN5flash19enable_sm80_to_sm89INS1_16FlashAttnFwdSm80INS1_25CollectiveMainloopFwdSm80ILi4ELi1ELb0EN4cute5tupleIJNS5_1CILi128EEENS7_ILi64EEES8_EEELi128ENS_6half_tEfNS_4arch4Sm80ELb1ELb0ELb0ELb0ELb1ELb0ELb1ELb1EEENS1_21CollectiveEpilogueFwdINS6_IJS8_S8_S9_EEENS6_IJNS7_ILi1EEESH_SH_EEESB_SD_Li128ELb0ELb1ELb1ELb0EEENS1_30DynamicPersistentTileSchedulerILi128ELi128ELb1ELb1ELb0EEEEEEEEEvNT_6ParamsE,"a",@progbits
	.sectionflags	@""
	.align	4
.nv.constant0._ZN7cutlass13device_kernelIN5flash19enable_sm80_to_sm89INS1_16FlashAttnFwdSm80INS1_25CollectiveMainloopFwdSm80ILi4ELi1ELb0EN4cute5tupleIJNS5_1CILi128EEENS7_ILi64EEES8_EEELi128ENS_6half_tEfNS_4arch4Sm80ELb1ELb0ELb0ELb0ELb1ELb0ELb1ELb1EEENS1_21CollectiveEpilogueFwdINS6_IJS8_S8_S9_EEENS6_IJNS7_ILi1EEESH_SH_EEESB_SD_Li128ELb0ELb1ELb1ELb0EEENS1_30DynamicPersistentTileSchedulerILi128ELi128ELb1ELb1ELb0EEEEEEEEEvNT_6ParamsE:
	.zero		1960


//--------------------- .nv.constant0._ZN7cutlass13device_kernelIN5flash19enable_sm80_to_sm89INS1_16FlashAttnFwdSm80INS1_25CollectiveMainloopFwdSm80ILi8ELi1ELb1EN4cute5tupleIJNS5_1CILi128EEENS7_ILi112EEES8_EEELi128ENS_6half_tEfNS_4arch4Sm80ELb1ELb0ELb0ELb1ELb1ELb0ELb1ELb1EEENS1_21CollectiveEpilogueFwdINS6_IJS8_S8_S9_EEENS6_IJNS7_ILi1EEESH_SH_EEESB_SD_Li256ELb1ELb1ELb1ELb0EEENS1_36VarlenDynamicPersistentTileSchedulerILi128ELi112ELi256ELi256ELb1ELb1ELb0ELb1ELb1ELb1EEEEEEEEEvNT_6ParamsE --------------------------
	.section	.nv.constant0._ZN7cutlass13device_kernelIN5flash19enable_sm80_to_sm89INS1_16FlashAttnFwdSm80INS1_25CollectiveMainloopFwdSm80ILi8ELi1ELb1EN4cute5tupleIJNS5_1CILi128EEENS7_ILi112EEES8_EEELi128ENS_6half_tEfNS_4arch4Sm80ELb1ELb0ELb0ELb1ELb1ELb0ELb1ELb1EEENS1_21CollectiveEpilogueFwdINS6_IJS8_S8_S9_EEENS6_IJNS7_ILi1EEESH_SH_EEESB_SD_Li256ELb1ELb1ELb1ELb0EEENS1_36VarlenDynamicPersistentTileSchedulerILi128ELi112ELi256ELi256ELb1ELb1ELb0ELb1ELb1ELb1EEEEEEEEEvNT_6ParamsE,"a",@progbits
	.sectionflags	@""
	.align	4
.nv.constant0._ZN7cutlass13device_kernelIN5flash19enable_sm80_to_sm89INS1_16FlashAttnFwdSm80INS1_25CollectiveMainloopFwdSm80ILi8ELi1ELb1EN4cute5tupleIJNS5_1CILi128EEENS7_ILi112EEES8_EEELi128ENS_6half_tEfNS_4arch4Sm80ELb1ELb0ELb0ELb1ELb1ELb0ELb1ELb1EEENS1_21CollectiveEpilogueFwdINS6_IJS8_S8_S9_EEENS6_IJNS7_ILi1EEESH_SH_EEESB_SD_Li256ELb1ELb1ELb1ELb0EEENS1_36VarlenDynamicPersistentTileSchedulerILi128ELi112ELi256ELi256ELb1ELb1ELb0ELb1ELb1ELb1EEEEEEEEEvNT_6ParamsE:
	.zero		1976


//--------------------- .nv.constant0._ZN7cutlass13device_kernelIN5flash19enable_sm80_to_sm89INS1_16FlashAttnFwdSm80INS1_25CollectiveMainloopFwdSm80ILi8ELi1ELb1EN4cute5tupleIJNS5_1CILi128EEENS7_ILi112EEES8_EEELi128ENS_6half_tEfNS_4arch4Sm80ELb1ELb0ELb0ELb1ELb1ELb1ELb1ELb1EEENS1_21CollectiveEpilogueFwdINS6_IJS8_S8_S9_EEENS6_IJNS7_ILi1EEESH_SH_EEESB_SD_Li256ELb1ELb1ELb1ELb0EEENS1_36VarlenDynamicPersistentTileSchedulerILi128ELi112ELi256ELi256ELb1ELb1ELb0ELb1ELb1ELb1EEEEEEEEEvNT_6ParamsE --------------------------
	.section	.nv.constant0._ZN7cutlass13device_kernelIN5flash19enable_sm80_to_sm89INS1_16FlashAttnFwdSm80INS1_25CollectiveMainloopFwdSm80ILi8ELi1ELb1EN4cute5tupleIJNS5_1CILi128EEENS7_ILi112EEES8_EEELi128ENS_6half_tEfNS_4arch4Sm80ELb1ELb0ELb0ELb1ELb1ELb1ELb1ELb1EEENS1_21CollectiveEpilogueFwdINS6_IJS8_S8_S9_EEENS6_IJNS7_ILi1EEESH_SH_EEESB_SD_Li256ELb1ELb1ELb1ELb0EEENS1_36VarlenDynamicPersistentTileSchedulerILi128ELi112ELi256ELi256ELb1ELb1ELb0ELb1ELb1ELb1EEEEEEEEEvNT_6ParamsE,"a",@progbits
	.sectionflags	@""
	.align	4
.nv.constant0._ZN7cutlass13device_kernelIN5flash19enable_sm80_to_sm89INS1_16FlashAttnFwdSm80INS1_25CollectiveMainloopFwdSm80ILi8ELi1ELb1EN4cute5tupleIJNS5_1CILi128EEENS7_ILi112EEES8_EEELi128ENS_6half_tEfNS_4arch4Sm80ELb1ELb0ELb0ELb1ELb1ELb1ELb1ELb1EEENS1_21CollectiveEpilogueFwdINS6_IJS8_S8_S9_EEENS6_IJNS7_ILi1EEESH_SH_EEESB_SD_Li256ELb1ELb1ELb1ELb0EEENS1_36VarlenDynamicPersistentTileSchedulerILi128ELi112ELi256ELi256ELb1ELb1ELb0ELb1ELb1ELb1EEEEEEEEEvNT_6ParamsE:
	.zero		1976


//--------------------- SYMBOLS --------------------------

	.type		.nv.reservedSmem.offset0,@object
	.size		.nv.reservedSmem.offset0,0x4
